//
// Generated by NVIDIA NVVM Compiler
//
// Compiler Build ID: CL-36424714
// Cuda compilation tools, release 13.0, V13.0.88
// Based on NVVM 20.0.0
//

.version 9.0
.target sm_100
.address_size 64

	// .globl	_Z14AvePoolForwardiPKfiiiiiiiiiiiiPf

.visible .entry _Z14AvePoolForwardiPKfiiiiiiiiiiiiPf(
	.param .u32 _Z14AvePoolForwardiPKfiiiiiiiiiiiiPf_param_0,
	.param .u64 .ptr .align 1 _Z14AvePoolForwardiPKfiiiiiiiiiiiiPf_param_1,
	.param .u32 _Z14AvePoolForwardiPKfiiiiiiiiiiiiPf_param_2,
	.param .u32 _Z14AvePoolForwardiPKfiiiiiiiiiiiiPf_param_3,
	.param .u32 _Z14AvePoolForwardiPKfiiiiiiiiiiiiPf_param_4,
	.param .u32 _Z14AvePoolForwardiPKfiiiiiiiiiiiiPf_param_5,
	.param .u32 _Z14AvePoolForwardiPKfiiiiiiiiiiiiPf_param_6,
	.param .u32 _Z14AvePoolForwardiPKfiiiiiiiiiiiiPf_param_7,
	.param .u32 _Z14AvePoolForwardiPKfiiiiiiiiiiiiPf_param_8,
	.param .u32 _Z14AvePoolForwardiPKfiiiiiiiiiiiiPf_param_9,
	.param .u32 _Z14AvePoolForwardiPKfiiiiiiiiiiiiPf_param_10,
	.param .u32 _Z14AvePoolForwardiPKfiiiiiiiiiiiiPf_param_11,
	.param .u32 _Z14AvePoolForwardiPKfiiiiiiiiiiiiPf_param_12,
	.param .u32 _Z14AvePoolForwardiPKfiiiiiiiiiiiiPf_param_13,
	.param .u64 .ptr .align 1 _Z14AvePoolForwardiPKfiiiiiiiiiiiiPf_param_14
)
{
	.reg .pred 	%p<14>;
	.reg .b32 	%r<144>;
	.reg .b32 	%f<90>;
	.reg .b64 	%rd<84>;

	ld.param.u32 	%r90, [_Z14AvePoolForwardiPKfiiiiiiiiiiiiPf_param_0];
	ld.param.u64 	%rd5, [_Z14AvePoolForwardiPKfiiiiiiiiiiiiPf_param_1];
	ld.param.u32 	%r80, [_Z14AvePoolForwardiPKfiiiiiiiiiiiiPf_param_4];
	ld.param.u32 	%r81, [_Z14AvePoolForwardiPKfiiiiiiiiiiiiPf_param_5];
	ld.param.u32 	%r82, [_Z14AvePoolForwardiPKfiiiiiiiiiiiiPf_param_6];
	ld.param.u32 	%r83, [_Z14AvePoolForwardiPKfiiiiiiiiiiiiPf_param_7];
	ld.param.u32 	%r84, [_Z14AvePoolForwardiPKfiiiiiiiiiiiiPf_param_8];
	ld.param.u32 	%r85, [_Z14AvePoolForwardiPKfiiiiiiiiiiiiPf_param_9];
	ld.param.u32 	%r86, [_Z14AvePoolForwardiPKfiiiiiiiiiiiiPf_param_10];
	ld.param.u32 	%r87, [_Z14AvePoolForwardiPKfiiiiiiiiiiiiPf_param_11];
	ld.param.u32 	%r88, [_Z14AvePoolForwardiPKfiiiiiiiiiiiiPf_param_12];
	ld.param.u32 	%r89, [_Z14AvePoolForwardiPKfiiiiiiiiiiiiPf_param_13];
	ld.param.u64 	%rd4, [_Z14AvePoolForwardiPKfiiiiiiiiiiiiPf_param_14];
	cvta.to.global.u64 	%rd1, %rd5;
	mov.u32 	%r91, %tid.x;
	mov.u32 	%r92, %ntid.x;
	mov.u32 	%r93, %ctaid.x;
	mad.lo.s32 	%r1, %r92, %r93, %r91;
	setp.ge.s32 	%p1, %r1, %r90;
	@%p1 bra 	$L__BB0_19;
	div.s32 	%r94, %r1, %r83;
	mul.lo.s32 	%r95, %r94, %r83;
	sub.s32 	%r96, %r1, %r95;
	div.s32 	%r97, %r94, %r82;
	mul.lo.s32 	%r98, %r97, %r82;
	sub.s32 	%r99, %r94, %r98;
	mul.lo.s32 	%r100, %r99, %r86;
	sub.s32 	%r101, %r100, %r88;
	mul.lo.s32 	%r102, %r96, %r87;
	sub.s32 	%r103, %r102, %r89;
	add.s32 	%r104, %r101, %r84;
	add.s32 	%r105, %r88, %r80;
	min.s32 	%r106, %r104, %r105;
	add.s32 	%r107, %r103, %r85;
	add.s32 	%r108, %r89, %r81;
	min.s32 	%r109, %r107, %r108;
	sub.s32 	%r110, %r106, %r101;
	sub.s32 	%r111, %r109, %r103;
	mul.lo.s32 	%r2, %r110, %r111;
	max.s32 	%r122, %r101, 0;
	max.s32 	%r4, %r103, 0;
	min.s32 	%r5, %r106, %r80;
	min.s32 	%r6, %r109, %r81;
	mul.lo.s32 	%r112, %r81, %r80;
	mul.lo.s32 	%r113, %r112, %r97;
	cvt.s64.s32 	%rd2, %r113;
	setp.ge.s32 	%p2, %r122, %r5;
	mov.f32 	%f88, 0f00000000;
	@%p2 bra 	$L__BB0_18;
	sub.s32 	%r114, %r6, %r4;
	and.b32  	%r7, %r114, 15;
	and.b32  	%r8, %r114, 7;
	and.b32  	%r9, %r114, 3;
	add.s32 	%r10, %r4, 3;
	add.s32 	%r11, %r4, 4;
	add.s32 	%r12, %r4, 5;
	add.s32 	%r13, %r4, 6;
	add.s32 	%r14, %r4, 11;
	add.s32 	%r15, %r4, 12;
	add.s32 	%r16, %r4, 13;
	add.s32 	%r17, %r4, 14;
	add.s32 	%r18, %r4, 15;
	and.b32  	%r115, %r114, -16;
	neg.s32 	%r19, %r115;
	mov.f32 	%f88, 0f00000000;
$L__BB0_3:
	setp.ge.s32 	%p3, %r4, %r6;
	@%p3 bra 	$L__BB0_17;
	sub.s32 	%r116, %r4, %r6;
	setp.gt.u32 	%p4, %r116, -16;
	mul.lo.s32 	%r21, %r122, %r81;
	mov.u32 	%r141, %r4;
	@%p4 bra 	$L__BB0_7;
	add.s32 	%r124, %r4, %r21;
	add.s32 	%r139, %r124, 1;
	add.s32 	%r138, %r124, 2;
	add.s32 	%r137, %r10, %r21;
	add.s32 	%r136, %r11, %r21;
	add.s32 	%r135, %r12, %r21;
	add.s32 	%r134, %r13, %r21;
	add.s32 	%r133, %r124, 7;
	add.s32 	%r132, %r124, 8;
	add.s32 	%r131, %r124, 9;
	add.s32 	%r130, %r124, 10;
	add.s32 	%r129, %r14, %r21;
	add.s32 	%r128, %r15, %r21;
	add.s32 	%r127, %r16, %r21;
	add.s32 	%r126, %r17, %r21;
	add.s32 	%r125, %r18, %r21;
	mov.u32 	%r123, %r19;
	mov.u32 	%r141, %r4;
$L__BB0_6:
	.pragma "nounroll";
	cvt.s64.s32 	%rd6, %r139;
	add.s64 	%rd7, %rd2, %rd6;
	shl.b64 	%rd8, %rd7, 2;
	add.s64 	%rd9, %rd1, %rd8;
	cvt.s64.s32 	%rd10, %r138;
	add.s64 	%rd11, %rd2, %rd10;
	shl.b64 	%rd12, %rd11, 2;
	add.s64 	%rd13, %rd1, %rd12;
	cvt.s64.s32 	%rd14, %r137;
	add.s64 	%rd15, %rd2, %rd14;
	shl.b64 	%rd16, %rd15, 2;
	add.s64 	%rd17, %rd1, %rd16;
	cvt.s64.s32 	%rd18, %r136;
	add.s64 	%rd19, %rd2, %rd18;
	shl.b64 	%rd20, %rd19, 2;
	add.s64 	%rd21, %rd1, %rd20;
	cvt.s64.s32 	%rd22, %r135;
	add.s64 	%rd23, %rd2, %rd22;
	shl.b64 	%rd24, %rd23, 2;
	add.s64 	%rd25, %rd1, %rd24;
	cvt.s64.s32 	%rd26, %r134;
	add.s64 	%rd27, %rd2, %rd26;
	shl.b64 	%rd28, %rd27, 2;
	add.s64 	%rd29, %rd1, %rd28;
	cvt.s64.s32 	%rd30, %r133;
	add.s64 	%rd31, %rd2, %rd30;
	shl.b64 	%rd32, %rd31, 2;
	add.s64 	%rd33, %rd1, %rd32;
	cvt.s64.s32 	%rd34, %r132;
	add.s64 	%rd35, %rd2, %rd34;
	shl.b64 	%rd36, %rd35, 2;
	add.s64 	%rd37, %rd1, %rd36;
	cvt.s64.s32 	%rd38, %r131;
	add.s64 	%rd39, %rd2, %rd38;
	shl.b64 	%rd40, %rd39, 2;
	add.s64 	%rd41, %rd1, %rd40;
	cvt.s64.s32 	%rd42, %r130;
	add.s64 	%rd43, %rd2, %rd42;
	shl.b64 	%rd44, %rd43, 2;
	add.s64 	%rd45, %rd1, %rd44;
	cvt.s64.s32 	%rd46, %r129;
	add.s64 	%rd47, %rd2, %rd46;
	shl.b64 	%rd48, %rd47, 2;
	add.s64 	%rd49, %rd1, %rd48;
	cvt.s64.s32 	%rd50, %r128;
	add.s64 	%rd51, %rd2, %rd50;
	shl.b64 	%rd52, %rd51, 2;
	add.s64 	%rd53, %rd1, %rd52;
	cvt.s64.s32 	%rd54, %r127;
	add.s64 	%rd55, %rd2, %rd54;
	shl.b64 	%rd56, %rd55, 2;
	add.s64 	%rd57, %rd1, %rd56;
	cvt.s64.s32 	%rd58, %r126;
	add.s64 	%rd59, %rd2, %rd58;
	shl.b64 	%rd60, %rd59, 2;
	add.s64 	%rd61, %rd1, %rd60;
	cvt.s64.s32 	%rd62, %r125;
	add.s64 	%rd63, %rd2, %rd62;
	shl.b64 	%rd64, %rd63, 2;
	add.s64 	%rd65, %rd1, %rd64;
	cvt.s64.s32 	%rd66, %r124;
	add.s64 	%rd67, %rd2, %rd66;
	shl.b64 	%rd68, %rd67, 2;
	add.s64 	%rd69, %rd1, %rd68;
	ld.global.f32 	%f20, [%rd69];
	add.f32 	%f21, %f88, %f20;
	ld.global.f32 	%f22, [%rd9];
	add.f32 	%f23, %f21, %f22;
	ld.global.f32 	%f24, [%rd13];
	add.f32 	%f25, %f23, %f24;
	ld.global.f32 	%f26, [%rd17];
	add.f32 	%f27, %f25, %f26;
	ld.global.f32 	%f28, [%rd21];
	add.f32 	%f29, %f27, %f28;
	ld.global.f32 	%f30, [%rd25];
	add.f32 	%f31, %f29, %f30;
	ld.global.f32 	%f32, [%rd29];
	add.f32 	%f33, %f31, %f32;
	ld.global.f32 	%f34, [%rd33];
	add.f32 	%f35, %f33, %f34;
	ld.global.f32 	%f36, [%rd37];
	add.f32 	%f37, %f35, %f36;
	ld.global.f32 	%f38, [%rd41];
	add.f32 	%f39, %f37, %f38;
	ld.global.f32 	%f40, [%rd45];
	add.f32 	%f41, %f39, %f40;
	ld.global.f32 	%f42, [%rd49];
	add.f32 	%f43, %f41, %f42;
	ld.global.f32 	%f44, [%rd53];
	add.f32 	%f45, %f43, %f44;
	ld.global.f32 	%f46, [%rd57];
	add.f32 	%f47, %f45, %f46;
	ld.global.f32 	%f48, [%rd61];
	add.f32 	%f49, %f47, %f48;
	ld.global.f32 	%f50, [%rd65];
	add.f32 	%f88, %f49, %f50;
	add.s32 	%r141, %r141, 16;
	add.s32 	%r139, %r139, 16;
	add.s32 	%r138, %r138, 16;
	add.s32 	%r137, %r137, 16;
	add.s32 	%r136, %r136, 16;
	add.s32 	%r135, %r135, 16;
	add.s32 	%r134, %r134, 16;
	add.s32 	%r133, %r133, 16;
	add.s32 	%r132, %r132, 16;
	add.s32 	%r131, %r131, 16;
	add.s32 	%r130, %r130, 16;
	add.s32 	%r129, %r129, 16;
	add.s32 	%r128, %r128, 16;
	add.s32 	%r127, %r127, 16;
	add.s32 	%r126, %r126, 16;
	add.s32 	%r125, %r125, 16;
	add.s32 	%r124, %r124, 16;
	add.s32 	%r123, %r123, 16;
	setp.ne.s32 	%p5, %r123, 0;
	@%p5 bra 	$L__BB0_6;
$L__BB0_7:
	setp.eq.s32 	%p6, %r7, 0;
	@%p6 bra 	$L__BB0_17;
	add.s32 	%r117, %r7, -1;
	setp.lt.u32 	%p7, %r117, 7;
	@%p7 bra 	$L__BB0_10;
	add.s32 	%r118, %r141, %r21;
	cvt.s64.s32 	%rd70, %r118;
	add.s64 	%rd71, %rd70, %rd2;
	shl.b64 	%rd72, %rd71, 2;
	add.s64 	%rd73, %rd1, %rd72;
	ld.global.f32 	%f52, [%rd73];
	add.f32 	%f53, %f88, %f52;
	ld.global.f32 	%f54, [%rd73+4];
	add.f32 	%f55, %f53, %f54;
	ld.global.f32 	%f56, [%rd73+8];
	add.f32 	%f57, %f55, %f56;
	ld.global.f32 	%f58, [%rd73+12];
	add.f32 	%f59, %f57, %f58;
	ld.global.f32 	%f60, [%rd73+16];
	add.f32 	%f61, %f59, %f60;
	ld.global.f32 	%f62, [%rd73+20];
	add.f32 	%f63, %f61, %f62;
	ld.global.f32 	%f64, [%rd73+24];
	add.f32 	%f65, %f63, %f64;
	ld.global.f32 	%f66, [%rd73+28];
	add.f32 	%f88, %f65, %f66;
	add.s32 	%r141, %r141, 8;
$L__BB0_10:
	setp.eq.s32 	%p8, %r8, 0;
	@%p8 bra 	$L__BB0_17;
	add.s32 	%r119, %r8, -1;
	setp.lt.u32 	%p9, %r119, 3;
	@%p9 bra 	$L__BB0_13;
	add.s32 	%r120, %r141, %r21;
	cvt.s64.s32 	%rd74, %r120;
	add.s64 	%rd75, %rd74, %rd2;
	shl.b64 	%rd76, %rd75, 2;
	add.s64 	%rd77, %rd1, %rd76;
	ld.global.f32 	%f68, [%rd77];
	add.f32 	%f69, %f88, %f68;
	ld.global.f32 	%f70, [%rd77+4];
	add.f32 	%f71, %f69, %f70;
	ld.global.f32 	%f72, [%rd77+8];
	add.f32 	%f73, %f71, %f72;
	ld.global.f32 	%f74, [%rd77+12];
	add.f32 	%f88, %f73, %f74;
	add.s32 	%r141, %r141, 4;
$L__BB0_13:
	setp.eq.s32 	%p10, %r9, 0;
	@%p10 bra 	$L__BB0_17;
	setp.eq.s32 	%p11, %r9, 1;
	add.s32 	%r121, %r141, %r21;
	cvt.s64.s32 	%rd78, %r121;
	add.s64 	%rd79, %rd78, %rd2;
	shl.b64 	%rd80, %rd79, 2;
	add.s64 	%rd3, %rd1, %rd80;
	ld.global.f32 	%f75, [%rd3];
	add.f32 	%f88, %f88, %f75;
	@%p11 bra 	$L__BB0_17;
	setp.eq.s32 	%p12, %r9, 2;
	ld.global.f32 	%f76, [%rd3+4];
	add.f32 	%f88, %f88, %f76;
	@%p12 bra 	$L__BB0_17;
	ld.global.f32 	%f77, [%rd3+8];
	add.f32 	%f88, %f88, %f77;
$L__BB0_17:
	add.s32 	%r122, %r122, 1;
	setp.ne.s32 	%p13, %r122, %r5;
	@%p13 bra 	$L__BB0_3;
$L__BB0_18:
	cvt.rn.f32.s32 	%f78, %r2;
	div.rn.f32 	%f79, %f88, %f78;
	cvta.to.global.u64 	%rd81, %rd4;
	mul.wide.s32 	%rd82, %r1, 4;
	add.s64 	%rd83, %rd81, %rd82;
	st.global.f32 	[%rd83], %f79;
$L__BB0_19:
	ret;

}
	// .globl	_Z15AvePoolBackwardiPKfiiiiiiiiiiiiPf
.visible .entry _Z15AvePoolBackwardiPKfiiiiiiiiiiiiPf(
	.param .u32 _Z15AvePoolBackwardiPKfiiiiiiiiiiiiPf_param_0,
	.param .u64 .ptr .align 1 _Z15AvePoolBackwardiPKfiiiiiiiiiiiiPf_param_1,
	.param .u32 _Z15AvePoolBackwardiPKfiiiiiiiiiiiiPf_param_2,
	.param .u32 _Z15AvePoolBackwardiPKfiiiiiiiiiiiiPf_param_3,
	.param .u32 _Z15AvePoolBackwardiPKfiiiiiiiiiiiiPf_param_4,
	.param .u32 _Z15AvePoolBackwardiPKfiiiiiiiiiiiiPf_param_5,
	.param .u32 _Z15AvePoolBackwardiPKfiiiiiiiiiiiiPf_param_6,
	.param .u32 _Z15AvePoolBackwardiPKfiiiiiiiiiiiiPf_param_7,
	.param .u32 _Z15AvePoolBackwardiPKfiiiiiiiiiiiiPf_param_8,
	.param .u32 _Z15AvePoolBackwardiPKfiiiiiiiiiiiiPf_param_9,
	.param .u32 _Z15AvePoolBackwardiPKfiiiiiiiiiiiiPf_param_10,
	.param .u32 _Z15AvePoolBackwardiPKfiiiiiiiiiiiiPf_param_11,
	.param .u32 _Z15AvePoolBackwardiPKfiiiiiiiiiiiiPf_param_12,
	.param .u32 _Z15AvePoolBackwardiPKfiiiiiiiiiiiiPf_param_13,
	.param .u64 .ptr .align 1 _Z15AvePoolBackwardiPKfiiiiiiiiiiiiPf_param_14
)
{
	.reg .pred 	%p<15>;
	.reg .b32 	%r<226>;
	.reg .b32 	%f<86>;
	.reg .b64 	%rd<25>;

	ld.param.u32 	%r76, [_Z15AvePoolBackwardiPKfiiiiiiiiiiiiPf_param_0];
	ld.param.u64 	%rd4, [_Z15AvePoolBackwardiPKfiiiiiiiiiiiiPf_param_1];
	ld.param.u32 	%r66, [_Z15AvePoolBackwardiPKfiiiiiiiiiiiiPf_param_4];
	ld.param.u32 	%r67, [_Z15AvePoolBackwardiPKfiiiiiiiiiiiiPf_param_5];
	ld.param.u32 	%r68, [_Z15AvePoolBackwardiPKfiiiiiiiiiiiiPf_param_6];
	ld.param.u32 	%r69, [_Z15AvePoolBackwardiPKfiiiiiiiiiiiiPf_param_7];
	ld.param.u32 	%r70, [_Z15AvePoolBackwardiPKfiiiiiiiiiiiiPf_param_8];
	ld.param.u32 	%r71, [_Z15AvePoolBackwardiPKfiiiiiiiiiiiiPf_param_9];
	ld.param.u32 	%r72, [_Z15AvePoolBackwardiPKfiiiiiiiiiiiiPf_param_10];
	ld.param.u32 	%r73, [_Z15AvePoolBackwardiPKfiiiiiiiiiiiiPf_param_11];
	ld.param.u32 	%r74, [_Z15AvePoolBackwardiPKfiiiiiiiiiiiiPf_param_12];
	ld.param.u32 	%r75, [_Z15AvePoolBackwardiPKfiiiiiiiiiiiiPf_param_13];
	cvta.to.global.u64 	%rd1, %rd4;
	mov.u32 	%r77, %tid.x;
	mov.u32 	%r78, %ntid.x;
	mov.u32 	%r79, %ctaid.x;
	mad.lo.s32 	%r1, %r78, %r79, %r77;
	setp.ge.s32 	%p1, %r1, %r76;
	@%p1 bra 	$L__BB1_21;
	div.s32 	%r3, %r1, %r67;
	mul.lo.s32 	%r81, %r3, %r67;
	sub.s32 	%r82, %r1, %r81;
	add.s32 	%r2, %r82, %r75;
	rem.s32 	%r83, %r3, %r66;
	add.s32 	%r4, %r83, %r74;
	setp.lt.s32 	%p2, %r4, %r70;
	mov.b32 	%r210, 0;
	@%p2 bra 	$L__BB1_3;
	sub.s32 	%r84, %r4, %r70;
	div.s32 	%r85, %r84, %r72;
	add.s32 	%r210, %r85, 1;
$L__BB1_3:
	div.s32 	%r87, %r4, %r72;
	add.s32 	%r88, %r87, 1;
	min.s32 	%r7, %r88, %r68;
	setp.lt.s32 	%p3, %r2, %r71;
	mov.b32 	%r209, 0;
	@%p3 bra 	$L__BB1_5;
	sub.s32 	%r89, %r2, %r71;
	div.s32 	%r90, %r89, %r73;
	add.s32 	%r209, %r90, 1;
$L__BB1_5:
	div.s32 	%r91, %r2, %r73;
	add.s32 	%r92, %r91, 1;
	min.s32 	%r10, %r92, %r69;
	mul.lo.s32 	%r93, %r69, %r68;
	div.s32 	%r94, %r3, %r66;
	mul.lo.s32 	%r95, %r93, %r94;
	cvt.s64.s32 	%rd2, %r95;
	setp.ge.s32 	%p4, %r210, %r7;
	mov.f32 	%f84, 0f00000000;
	@%p4 bra 	$L__BB1_20;
	add.s32 	%r11, %r74, %r66;
	add.s32 	%r12, %r75, %r67;
	sub.s32 	%r96, %r10, %r209;
	and.b32  	%r13, %r96, 7;
	mul.lo.s32 	%r97, %r209, %r73;
	add.s32 	%r98, %r97, %r73;
	neg.s32 	%r14, %r98;
	add.s32 	%r99, %r71, %r98;
	sub.s32 	%r15, %r99, %r75;
	shl.b32 	%r16, %r73, 3;
	add.s32 	%r100, %r209, 2;
	mul.lo.s32 	%r101, %r73, %r100;
	neg.s32 	%r17, %r101;
	add.s32 	%r102, %r71, %r101;
	sub.s32 	%r18, %r102, %r75;
	add.s32 	%r103, %r209, 3;
	mul.lo.s32 	%r104, %r73, %r103;
	neg.s32 	%r19, %r104;
	add.s32 	%r105, %r71, %r104;
	sub.s32 	%r20, %r105, %r75;
	add.s32 	%r106, %r209, 4;
	mul.lo.s32 	%r107, %r73, %r106;
	neg.s32 	%r21, %r107;
	add.s32 	%r108, %r71, %r107;
	sub.s32 	%r22, %r108, %r75;
	add.s32 	%r109, %r209, 5;
	mul.lo.s32 	%r110, %r73, %r109;
	neg.s32 	%r23, %r110;
	add.s32 	%r111, %r71, %r110;
	sub.s32 	%r24, %r111, %r75;
	add.s32 	%r112, %r209, 6;
	mul.lo.s32 	%r113, %r73, %r112;
	neg.s32 	%r25, %r113;
	add.s32 	%r114, %r71, %r113;
	sub.s32 	%r26, %r114, %r75;
	add.s32 	%r115, %r209, 7;
	mul.lo.s32 	%r116, %r73, %r115;
	neg.s32 	%r27, %r116;
	add.s32 	%r117, %r71, %r116;
	sub.s32 	%r28, %r117, %r75;
	add.s32 	%r118, %r71, %r97;
	sub.s32 	%r29, %r118, %r75;
	neg.s32 	%r30, %r97;
	mov.f32 	%f84, 0f00000000;
$L__BB1_7:
	setp.ge.s32 	%p5, %r209, %r10;
	@%p5 bra 	$L__BB1_19;
	sub.s32 	%r119, %r209, %r10;
	setp.gt.u32 	%p6, %r119, -8;
	mul.lo.s32 	%r120, %r210, %r72;
	sub.s32 	%r121, %r120, %r74;
	add.s32 	%r122, %r121, %r70;
	min.s32 	%r123, %r122, %r11;
	sub.s32 	%r32, %r123, %r121;
	mul.lo.s32 	%r33, %r210, %r69;
	mov.u32 	%r223, %r209;
	@%p6 bra 	$L__BB1_11;
	sub.s32 	%r124, %r10, %r209;
	and.b32  	%r125, %r124, -8;
	neg.s32 	%r211, %r125;
	add.s32 	%r221, %r209, %r33;
	mov.u32 	%r212, %r29;
	mov.u32 	%r213, %r28;
	mov.u32 	%r214, %r26;
	mov.u32 	%r215, %r24;
	mov.u32 	%r216, %r22;
	mov.u32 	%r217, %r20;
	mov.u32 	%r218, %r18;
	mov.u32 	%r219, %r75;
	mov.u32 	%r220, %r15;
	mov.u32 	%r223, %r209;
$L__BB1_10:
	.pragma "nounroll";
	min.s32 	%r126, %r220, %r12;
	min.s32 	%r127, %r218, %r12;
	min.s32 	%r128, %r217, %r12;
	min.s32 	%r129, %r216, %r12;
	min.s32 	%r130, %r215, %r12;
	min.s32 	%r131, %r214, %r12;
	min.s32 	%r132, %r213, %r12;
	min.s32 	%r133, %r212, %r12;
	add.s32 	%r134, %r30, %r133;
	add.s32 	%r135, %r134, %r219;
	mul.lo.s32 	%r136, %r135, %r32;
	cvt.s64.s32 	%rd5, %r221;
	add.s64 	%rd6, %rd5, %rd2;
	shl.b64 	%rd7, %rd6, 2;
	add.s64 	%rd8, %rd1, %rd7;
	ld.global.f32 	%f18, [%rd8];
	cvt.rn.f32.s32 	%f19, %r136;
	div.rn.f32 	%f20, %f18, %f19;
	add.f32 	%f21, %f84, %f20;
	add.s32 	%r137, %r14, %r126;
	add.s32 	%r138, %r137, %r219;
	mul.lo.s32 	%r139, %r138, %r32;
	ld.global.f32 	%f22, [%rd8+4];
	cvt.rn.f32.s32 	%f23, %r139;
	div.rn.f32 	%f24, %f22, %f23;
	add.f32 	%f25, %f21, %f24;
	add.s32 	%r140, %r17, %r127;
	add.s32 	%r141, %r140, %r219;
	mul.lo.s32 	%r142, %r141, %r32;
	ld.global.f32 	%f26, [%rd8+8];
	cvt.rn.f32.s32 	%f27, %r142;
	div.rn.f32 	%f28, %f26, %f27;
	add.f32 	%f29, %f25, %f28;
	add.s32 	%r143, %r19, %r128;
	add.s32 	%r144, %r143, %r219;
	mul.lo.s32 	%r145, %r144, %r32;
	ld.global.f32 	%f30, [%rd8+12];
	cvt.rn.f32.s32 	%f31, %r145;
	div.rn.f32 	%f32, %f30, %f31;
	add.f32 	%f33, %f29, %f32;
	add.s32 	%r146, %r21, %r129;
	add.s32 	%r147, %r146, %r219;
	mul.lo.s32 	%r148, %r147, %r32;
	ld.global.f32 	%f34, [%rd8+16];
	cvt.rn.f32.s32 	%f35, %r148;
	div.rn.f32 	%f36, %f34, %f35;
	add.f32 	%f37, %f33, %f36;
	add.s32 	%r149, %r23, %r130;
	add.s32 	%r150, %r149, %r219;
	mul.lo.s32 	%r151, %r150, %r32;
	ld.global.f32 	%f38, [%rd8+20];
	cvt.rn.f32.s32 	%f39, %r151;
	div.rn.f32 	%f40, %f38, %f39;
	add.f32 	%f41, %f37, %f40;
	add.s32 	%r152, %r25, %r131;
	add.s32 	%r153, %r152, %r219;
	mul.lo.s32 	%r154, %r153, %r32;
	ld.global.f32 	%f42, [%rd8+24];
	cvt.rn.f32.s32 	%f43, %r154;
	div.rn.f32 	%f44, %f42, %f43;
	add.f32 	%f45, %f41, %f44;
	add.s32 	%r155, %r27, %r132;
	add.s32 	%r156, %r155, %r219;
	mul.lo.s32 	%r157, %r156, %r32;
	ld.global.f32 	%f46, [%rd8+28];
	cvt.rn.f32.s32 	%f47, %r157;
	div.rn.f32 	%f48, %f46, %f47;
	add.f32 	%f84, %f45, %f48;
	add.s32 	%r223, %r223, 8;
	add.s32 	%r221, %r221, 8;
	add.s32 	%r220, %r220, %r16;
	sub.s32 	%r219, %r219, %r16;
	add.s32 	%r218, %r218, %r16;
	add.s32 	%r217, %r217, %r16;
	add.s32 	%r216, %r216, %r16;
	add.s32 	%r215, %r215, %r16;
	add.s32 	%r214, %r214, %r16;
	add.s32 	%r213, %r213, %r16;
	add.s32 	%r212, %r212, %r16;
	add.s32 	%r211, %r211, 8;
	setp.ne.s32 	%p7, %r211, 0;
	@%p7 bra 	$L__BB1_10;
$L__BB1_11:
	setp.eq.s32 	%p8, %r13, 0;
	@%p8 bra 	$L__BB1_19;
	add.s32 	%r158, %r13, -1;
	setp.lt.u32 	%p9, %r158, 3;
	@%p9 bra 	$L__BB1_14;
	mul.lo.s32 	%r159, %r223, %r73;
	sub.s32 	%r160, %r159, %r75;
	add.s32 	%r161, %r160, %r71;
	min.s32 	%r162, %r161, %r12;
	sub.s32 	%r163, %r162, %r160;
	mul.lo.s32 	%r164, %r163, %r32;
	add.s32 	%r165, %r223, %r33;
	cvt.s64.s32 	%rd9, %r165;
	add.s64 	%rd10, %rd9, %rd2;
	shl.b64 	%rd11, %rd10, 2;
	add.s64 	%rd12, %rd1, %rd11;
	ld.global.f32 	%f50, [%rd12];
	cvt.rn.f32.s32 	%f51, %r164;
	div.rn.f32 	%f52, %f50, %f51;
	add.f32 	%f53, %f84, %f52;
	add.s32 	%r166, %r159, %r73;
	sub.s32 	%r167, %r75, %r166;
	add.s32 	%r168, %r161, %r73;
	min.s32 	%r169, %r168, %r12;
	add.s32 	%r170, %r167, %r169;
	mul.lo.s32 	%r171, %r170, %r32;
	ld.global.f32 	%f54, [%rd12+4];
	cvt.rn.f32.s32 	%f55, %r171;
	div.rn.f32 	%f56, %f54, %f55;
	add.f32 	%f57, %f53, %f56;
	add.s32 	%r172, %r166, %r73;
	sub.s32 	%r173, %r75, %r172;
	add.s32 	%r174, %r168, %r73;
	min.s32 	%r175, %r174, %r12;
	add.s32 	%r176, %r173, %r175;
	mul.lo.s32 	%r177, %r176, %r32;
	ld.global.f32 	%f58, [%rd12+8];
	cvt.rn.f32.s32 	%f59, %r177;
	div.rn.f32 	%f60, %f58, %f59;
	add.f32 	%f61, %f57, %f60;
	add.s32 	%r178, %r172, %r73;
	sub.s32 	%r179, %r75, %r178;
	add.s32 	%r180, %r174, %r73;
	min.s32 	%r181, %r180, %r12;
	add.s32 	%r182, %r179, %r181;
	mul.lo.s32 	%r183, %r182, %r32;
	ld.global.f32 	%f62, [%rd12+12];
	cvt.rn.f32.s32 	%f63, %r183;
	div.rn.f32 	%f64, %f62, %f63;
	add.f32 	%f84, %f61, %f64;
	add.s32 	%r223, %r223, 4;
$L__BB1_14:
	sub.s32 	%r185, %r10, %r209;
	and.b32  	%r184, %r185, 3;
	setp.eq.s32 	%p10, %r184, 0;
	@%p10 bra 	$L__BB1_19;
	setp.eq.s32 	%p11, %r184, 1;
	@%p11 bra 	$L__BB1_17;
	mul.lo.s32 	%r186, %r223, %r73;
	sub.s32 	%r187, %r186, %r75;
	add.s32 	%r188, %r187, %r71;
	min.s32 	%r189, %r188, %r12;
	sub.s32 	%r190, %r189, %r187;
	mul.lo.s32 	%r191, %r190, %r32;
	add.s32 	%r192, %r223, %r33;
	cvt.s64.s32 	%rd13, %r192;
	add.s64 	%rd14, %rd13, %rd2;
	shl.b64 	%rd15, %rd14, 2;
	add.s64 	%rd16, %rd1, %rd15;
	ld.global.f32 	%f66, [%rd16];
	cvt.rn.f32.s32 	%f67, %r191;
	div.rn.f32 	%f68, %f66, %f67;
	add.f32 	%f69, %f84, %f68;
	add.s32 	%r193, %r186, %r73;
	sub.s32 	%r194, %r75, %r193;
	add.s32 	%r195, %r188, %r73;
	min.s32 	%r196, %r195, %r12;
	add.s32 	%r197, %r194, %r196;
	mul.lo.s32 	%r198, %r197, %r32;
	ld.global.f32 	%f70, [%rd16+4];
	cvt.rn.f32.s32 	%f71, %r198;
	div.rn.f32 	%f72, %f70, %f71;
	add.f32 	%f84, %f69, %f72;
	add.s32 	%r223, %r223, 2;
$L__BB1_17:
	and.b32  	%r200, %r185, 1;
	setp.eq.b32 	%p12, %r200, 1;
	not.pred 	%p13, %p12;
	@%p13 bra 	$L__BB1_19;
	mul.lo.s32 	%r201, %r223, %r73;
	sub.s32 	%r202, %r201, %r75;
	add.s32 	%r203, %r202, %r71;
	min.s32 	%r204, %r203, %r12;
	sub.s32 	%r205, %r204, %r202;
	mul.lo.s32 	%r206, %r205, %r32;
	add.s32 	%r207, %r223, %r33;
	cvt.s64.s32 	%rd17, %r207;
	add.s64 	%rd18, %rd17, %rd2;
	shl.b64 	%rd19, %rd18, 2;
	add.s64 	%rd20, %rd1, %rd19;
	ld.global.f32 	%f73, [%rd20];
	cvt.rn.f32.s32 	%f74, %r206;
	div.rn.f32 	%f75, %f73, %f74;
	add.f32 	%f84, %f84, %f75;
$L__BB1_19:
	add.s32 	%r210, %r210, 1;
	setp.ne.s32 	%p14, %r210, %r7;
	@%p14 bra 	$L__BB1_7;
$L__BB1_20:
	ld.param.u64 	%rd24, [_Z15AvePoolBackwardiPKfiiiiiiiiiiiiPf_param_14];
	cvta.to.global.u64 	%rd21, %rd24;
	mul.wide.s32 	%rd22, %r1, 4;
	add.s64 	%rd23, %rd21, %rd22;
	st.global.f32 	[%rd23], %f84;
$L__BB1_21:
	ret;

}


// ===== COMPILED SASS (sm_100) =====

	.target	sm_100

	.elftype	@"ET_EXEC"


//--------------------- .note.nv.tkinfo           --------------------------
	.section	.note.nv.tkinfo,"",@"SHT_NOTE"
	.sectionflags	@"SHF_NOTE_NV_TKINFO"
	.tkinfo
        /*0018*/ 	.word	0x00000002
        /*0030*/ 	.string	""
        /*0030*/ 	.string	"ptxas"
        /*0030*/ 	.string	"Cuda compilation tools, release 13.0, V13.0.88"
        /*0030*/ 	.string	"Build cuda_13.0.r13.0/compiler.36424714_0"
        /*0030*/ 	.string	"-arch sm_100 -m 64 "



//--------------------- .note.nv.cuinfo           --------------------------
	.section	.note.nv.cuinfo,"",@"SHT_NOTE"
	.sectionflags	@"SHF_NOTE_NV_CUINFO"
        /*0018*/ 	.short	0x0002
        /*001a*/ 	.short	0x0064
        /*001c*/ 	.short	0x0082
	.zero		2


//--------------------- .nv.info                  --------------------------
	.section	.nv.info,"",@"SHT_CUDA_INFO"
	.align	4


	//----- nvinfo : EIATTR_REGCOUNT
	.align		4
        /*0000*/ 	.byte	0x04, 0x2f
        /*0002*/ 	.short	(.L_1 - .L_0)
	.align		4
.L_0:
        /*0004*/ 	.word	index@(_Z14AvePoolForwardiPKfiiiiiiiiiiiiPf)
        /*0008*/ 	.word	0x00000038


	//----- nvinfo : EIATTR_FRAME_SIZE
	.align		4
.L_1:
        /*000c*/ 	.byte	0x04, 0x11
        /*000e*/ 	.short	(.L_3 - .L_2)
	.align		4
.L_2:
        /*0010*/ 	.word	index@($__internal_1_$__cuda_sm3x_div_rn_noftz_f32_slowpath)
        /*0014*/ 	.word	0x00000000


	//----- nvinfo : EIATTR_FRAME_SIZE
	.align		4
.L_3:
        /*0018*/ 	.byte	0x04, 0x11
        /*001a*/ 	.short	(.L_5 - .L_4)
	.align		4
.L_4:
        /*001c*/ 	.word	index@(_Z14AvePoolForwardiPKfiiiiiiiiiiiiPf)
        /*0020*/ 	.word	0x00000000


	//----- nvinfo : EIATTR_REGCOUNT
	.align		4
.L_5:
        /*0024*/ 	.byte	0x04, 0x2f
        /*0026*/ 	.short	(.L_7 - .L_6)
	.align		4
.L_6:
        /*0028*/ 	.word	index@(_Z15AvePoolBackwardiPKfiiiiiiiiiiiiPf)
        /*002c*/ 	.word	0x0000003d


	//----- nvinfo : EIATTR_FRAME_SIZE
	.align		4
.L_7:
        /*0030*/ 	.byte	0x04, 0x11
        /*0032*/ 	.short	(.L_9 - .L_8)
	.align		4
.L_8:
        /*0034*/ 	.word	index@($__internal_0_$__cuda_sm3x_div_rn_noftz_f32_slowpath)
        /*0038*/ 	.word	0x00000000


	//----- nvinfo : EIATTR_FRAME_SIZE
	.align		4
.L_9:
        /*003c*/ 	.byte	0x04, 0x11
        /*003e*/ 	.short	(.L_11 - .L_10)
	.align		4
.L_10:
        /*0040*/ 	.word	index@(_Z15AvePoolBackwardiPKfiiiiiiiiiiiiPf)
        /*0044*/ 	.word	0x00000000


	//----- nvinfo : EIATTR_MIN_STACK_SIZE
	.align		4
.L_11:
        /*0048*/ 	.byte	0x04, 0x12
        /*004a*/ 	.short	(.L_13 - .L_12)
	.align		4
.L_12:
        /*004c*/ 	.word	index@(_Z15AvePoolBackwardiPKfiiiiiiiiiiiiPf)
        /*0050*/ 	.word	0x00000000


	//----- nvinfo : EIATTR_MIN_STACK_SIZE
	.align		4
.L_13:
        /*0054*/ 	.byte	0x04, 0x12
        /*0056*/ 	.short	(.L_15 - .L_14)
	.align		4
.L_14:
        /*0058*/ 	.word	index@(_Z14AvePoolForwardiPKfiiiiiiiiiiiiPf)
        /*005c*/ 	.word	0x00000000
.L_15:


//--------------------- .nv.compat                --------------------------
	.section	.nv.compat,"",@"SHT_CUDA_COMPAT_INFO"
	.align	4
        /*0000*/ 	.byte	0x02, 0x09, 0x00, 0x00, 0x02, 0x02, 0x01, 0x00, 0x02, 0x05, 0x05, 0x00, 0x03, 0x07, 0x01, 0x01
        /*0010*/ 	.byte	0x02, 0x03, 0x00, 0x00, 0x02, 0x06, 0x01, 0x00, 0x04, 0x0b, 0x08, 0x00, 0x01, 0x00, 0x00, 0x00
        /*0020*/ 	.byte	0x00, 0x00, 0x00, 0x00


//--------------------- .nv.info._Z15AvePoolBackwardiPKfiiiiiiiiiiiiPf --------------------------
	.section	.nv.info._Z15AvePoolBackwardiPKfiiiiiiiiiiiiPf,"",@"SHT_CUDA_INFO"
	.sectionflags	@""
	.align	4


	//----- nvinfo : EIATTR_CUDA_API_VERSION
	.align		4
        /*0000*/ 	.byte	0x04, 0x37
        /*0002*/ 	.short	(.L_17 - .L_16)
.L_16:
        /*0004*/ 	.word	0x00000082


	//----- nvinfo : EIATTR_KPARAM_INFO
	.align		4
.L_17:
        /*0008*/ 	.byte	0x04, 0x17
        /*000a*/ 	.short	(.L_19 - .L_18)
.L_18:
        /*000c*/ 	.word	0x00000000
        /*0010*/ 	.short	0x000e
        /*0012*/ 	.short	0x0040
        /*0014*/ 	.byte	0x00, 0xf5, 0x21, 0x00


	//----- nvinfo : EIATTR_KPARAM_INFO
	.align		4
.L_19:
        /*0018*/ 	.byte	0x04, 0x17
        /*001a*/ 	.short	(.L_21 - .L_20)
.L_20:
        /*001c*/ 	.word	0x00000000
        /*0020*/ 	.short	0x000d
        /*0022*/ 	.short	0x003c
        /*0024*/ 	.byte	0x00, 0xf0, 0x11, 0x00


	//----- nvinfo : EIATTR_KPARAM_INFO
	.align		4
.L_21:
        /*0028*/ 	.byte	0x04, 0x17
        /*002a*/ 	.short	(.L_23 - .L_22)
.L_22:
        /*002c*/ 	.word	0x00000000
        /*0030*/ 	.short	0x000c
        /*0032*/ 	.short	0x0038
        /*0034*/ 	.byte	0x00, 0xf0, 0x11, 0x00


	//----- nvinfo : EIATTR_KPARAM_INFO
	.align		4
.L_23:
        /*0038*/ 	.byte	0x04, 0x17
        /*003a*/ 	.short	(.L_25 - .L_24)
.L_24:
        /*003c*/ 	.word	0x00000000
        /*0040*/ 	.short	0x000b
        /*0042*/ 	.short	0x0034
        /*0044*/ 	.byte	0x00, 0xf0, 0x11, 0x00


	//----- nvinfo : EIATTR_KPARAM_INFO
	.align		4
.L_25:
        /*0048*/ 	.byte	0x04, 0x17
        /*004a*/ 	.short	(.L_27 - .L_26)
.L_26:
        /*004c*/ 	.word	0x00000000
        /*0050*/ 	.short	0x000a
        /*0052*/ 	.short	0x0030
        /*0054*/ 	.byte	0x00, 0xf0, 0x11, 0x00


	//----- nvinfo : EIATTR_KPARAM_INFO
	.align		4
.L_27:
        /*0058*/ 	.byte	0x04, 0x17
        /*005a*/ 	.short	(.L_29 - .L_28)
.L_28:
        /*005c*/ 	.word	0x00000000
        /*0060*/ 	.short	0x0009
        /*0062*/ 	.short	0x002c
        /*0064*/ 	.byte	0x00, 0xf0, 0x11, 0x00


	//----- nvinfo : EIATTR_KPARAM_INFO
	.align		4
.L_29:
        /*0068*/ 	.byte	0x04, 0x17
        /*006a*/ 	.short	(.L_31 - .L_30)
.L_30:
        /*006c*/ 	.word	0x00000000
        /*0070*/ 	.short	0x0008
        /*0072*/ 	.short	0x0028
        /*0074*/ 	.byte	0x00, 0xf0, 0x11, 0x00


	//----- nvinfo : EIATTR_KPARAM_INFO
	.align		4
.L_31:
        /*0078*/ 	.byte	0x04, 0x17
        /*007a*/ 	.short	(.L_33 - .L_32)
.L_32:
        /*007c*/ 	.word	0x00000000
        /*0080*/ 	.short	0x0007
        /*0082*/ 	.short	0x0024
        /*0084*/ 	.byte	0x00, 0xf0, 0x11, 0x00


	//----- nvinfo : EIATTR_KPARAM_INFO
	.align		4
.L_33:
        /*0088*/ 	.byte	0x04, 0x17
        /*008a*/ 	.short	(.L_35 - .L_34)
.L_34:
        /*008c*/ 	.word	0x00000000
        /*0090*/ 	.short	0x0006
        /*0092*/ 	.short	0x0020
        /*0094*/ 	.byte	0x00, 0xf0, 0x11, 0x00


	//----- nvinfo : EIATTR_KPARAM_INFO
	.align		4
.L_35:
        /*0098*/ 	.byte	0x04, 0x17
        /*009a*/ 	.short	(.L_37 - .L_36)
.L_36:
        /*009c*/ 	.word	0x00000000
        /*00a0*/ 	.short	0x0005
        /*00a2*/ 	.short	0x001c
        /*00a4*/ 	.byte	0x00, 0xf0, 0x11, 0x00


	//----- nvinfo : EIATTR_KPARAM_INFO
	.align		4
.L_37:
        /*00a8*/ 	.byte	0x04, 0x17
        /*00aa*/ 	.short	(.L_39 - .L_38)
.L_38:
        /*00ac*/ 	.word	0x00000000
        /*00b0*/ 	.short	0x0004
        /*00b2*/ 	.short	0x0018
        /*00b4*/ 	.byte	0x00, 0xf0, 0x11, 0x00


	//----- nvinfo : EIATTR_KPARAM_INFO
	.align		4
.L_39:
        /*00b8*/ 	.byte	0x04, 0x17
        /*00ba*/ 	.short	(.L_41 - .L_40)
.L_40:
        /*00bc*/ 	.word	0x00000000
        /*00c0*/ 	.short	0x0003
        /*00c2*/ 	.short	0x0014
        /*00c4*/ 	.byte	0x00, 0xf0, 0x11, 0x00


	//----- nvinfo : EIATTR_KPARAM_INFO
	.align		4
.L_41:
        /*00c8*/ 	.byte	0x04, 0x17
        /*00ca*/ 	.short	(.L_43 - .L_42)
.L_42:
        /*00cc*/ 	.word	0x00000000
        /*00d0*/ 	.short	0x0002
        /*00d2*/ 	.short	0x0010
        /*00d4*/ 	.byte	0x00, 0xf0, 0x11, 0x00


	//----- nvinfo : EIATTR_KPARAM_INFO
	.align		4
.L_43:
        /*00d8*/ 	.byte	0x04, 0x17
        /*00da*/ 	.short	(.L_45 - .L_44)
.L_44:
        /*00dc*/ 	.word	0x00000000
        /*00e0*/ 	.short	0x0001
        /*00e2*/ 	.short	0x0008
        /*00e4*/ 	.byte	0x00, 0xf5, 0x21, 0x00


	//----- nvinfo : EIATTR_KPARAM_INFO
	.align		4
.L_45:
        /*00e8*/ 	.byte	0x04, 0x17
        /*00ea*/ 	.short	(.L_47 - .L_46)
.L_46:
        /*00ec*/ 	.word	0x00000000
        /*00f0*/ 	.short	0x0000
        /*00f2*/ 	.short	0x0000
        /*00f4*/ 	.byte	0x00, 0xf0, 0x11, 0x00


	//----- nvinfo : EIATTR_SPARSE_MMA_MASK
	.align		4
.L_47:
        /*00f8*/ 	.byte	0x03, 0x50
        /*00fa*/ 	.short	0x0000


	//----- nvinfo : EIATTR_MAXREG_COUNT
	.align		4
        /*00fc*/ 	.byte	0x03, 0x1b
        /*00fe*/ 	.short	0x00ff


	//----- nvinfo : EIATTR_MERCURY_ISA_VERSION
	.align		4
        /*0100*/ 	.byte	0x03, 0x5f
        /*0102*/ 	.short	0x0101


	//----- nvinfo : EIATTR_VRC_CTA_INIT_COUNT
	.align		4
        /*0104*/ 	.byte	0x02, 0x4a
	.zero		1
	.zero		1


	//----- nvinfo : EIATTR_EXIT_INSTR_OFFSETS
	.align		4
        /*0108*/ 	.byte	0x04, 0x1c
        /*010a*/ 	.short	(.L_49 - .L_48)


	//   ....[0]....
.L_48:
        /*010c*/ 	.word	0x00000070


	//   ....[1]....
        /*0110*/ 	.word	0x000028d0


	//----- nvinfo : EIATTR_CRS_STACK_SIZE
	.align		4
.L_49:
        /*0114*/ 	.byte	0x04, 0x1e
        /*0116*/ 	.short	(.L_51 - .L_50)
.L_50:
        /*0118*/ 	.word	0x00000000


	//----- nvinfo : EIATTR_CBANK_PARAM_SIZE
	.align		4
.L_51:
        /*011c*/ 	.byte	0x03, 0x19
        /*011e*/ 	.short	0x0048


	//----- nvinfo : EIATTR_PARAM_CBANK
	.align		4
        /*0120*/ 	.byte	0x04, 0x0a
        /*0122*/ 	.short	(.L_53 - .L_52)
	.align		4
.L_52:
        /*0124*/ 	.word	index@(.nv.constant0._Z15AvePoolBackwardiPKfiiiiiiiiiiiiPf)
        /*0128*/ 	.short	0x0380
        /*012a*/ 	.short	0x0048


	//----- nvinfo : EIATTR_SW_WAR
	.align		4
.L_53:
        /*012c*/ 	.byte	0x04, 0x36
        /*012e*/ 	.short	(.L_55 - .L_54)
.L_54:
        /*0130*/ 	.word	0x00000008
.L_55:


//--------------------- .nv.info._Z14AvePoolForwardiPKfiiiiiiiiiiiiPf --------------------------
	.section	.nv.info._Z14AvePoolForwardiPKfiiiiiiiiiiiiPf,"",@"SHT_CUDA_INFO"
	.sectionflags	@""
	.align	4


	//----- nvinfo : EIATTR_CUDA_API_VERSION
	.align		4
        /*0000*/ 	.byte	0x04, 0x37
        /*0002*/ 	.short	(.L_57 - .L_56)
.L_56:
        /*0004*/ 	.word	0x00000082


	//----- nvinfo : EIATTR_KPARAM_INFO
	.align		4
.L_57:
        /*0008*/ 	.byte	0x04, 0x17
        /*000a*/ 	.short	(.L_59 - .L_58)
.L_58:
        /*000c*/ 	.word	0x00000000
        /*0010*/ 	.short	0x000e
        /*0012*/ 	.short	0x0040
        /*0014*/ 	.byte	0x00, 0xf5, 0x21, 0x00


	//----- nvinfo : EIATTR_KPARAM_INFO
	.align		4
.L_59:
        /*0018*/ 	.byte	0x04, 0x17
        /*001a*/ 	.short	(.L_61 - .L_60)
.L_60:
        /*001c*/ 	.word	0x00000000
        /*0020*/ 	.short	0x000d
        /*0022*/ 	.short	0x003c
        /*0024*/ 	.byte	0x00, 0xf0, 0x11, 0x00


	//----- nvinfo : EIATTR_KPARAM_INFO
	.align		4
.L_61:
        /*0028*/ 	.byte	0x04, 0x17
        /*002a*/ 	.short	(.L_63 - .L_62)
.L_62:
        /*002c*/ 	.word	0x00000000
        /*0030*/ 	.short	0x000c
        /*0032*/ 	.short	0x0038
        /*0034*/ 	.byte	0x00, 0xf0, 0x11, 0x00


	//----- nvinfo : EIATTR_KPARAM_INFO
	.align		4
.L_63:
        /*0038*/ 	.byte	0x04, 0x17
        /*003a*/ 	.short	(.L_65 - .L_64)
.L_64:
        /*003c*/ 	.word	0x00000000
        /*0040*/ 	.short	0x000b
        /*0042*/ 	.short	0x0034
        /*0044*/ 	.byte	0x00, 0xf0, 0x11, 0x00


	//----- nvinfo : EIATTR_KPARAM_INFO
	.align		4
.L_65:
        /*0048*/ 	.byte	0x04, 0x17
        /*004a*/ 	.short	(.L_67 - .L_66)
.L_66:
        /*004c*/ 	.word	0x00000000
        /*0050*/ 	.short	0x000a
        /*0052*/ 	.short	0x0030
        /*0054*/ 	.byte	0x00, 0xf0, 0x11, 0x00


	//----- nvinfo : EIATTR_KPARAM_INFO
	.align		4
.L_67:
        /*0058*/ 	.byte	0x04, 0x17
        /*005a*/ 	.short	(.L_69 - .L_68)
.L_68:
        /*005c*/ 	.word	0x00000000
        /*0060*/ 	.short	0x0009
        /*0062*/ 	.short	0x002c
        /*0064*/ 	.byte	0x00, 0xf0, 0x11, 0x00


	//----- nvinfo : EIATTR_KPARAM_INFO
	.align		4
.L_69:
        /*0068*/ 	.byte	0x04, 0x17
        /*006a*/ 	.short	(.L_71 - .L_70)
.L_70:
        /*006c*/ 	.word	0x00000000
        /*0070*/ 	.short	0x0008
        /*0072*/ 	.short	0x0028
        /*0074*/ 	.byte	0x00, 0xf0, 0x11, 0x00


	//----- nvinfo : EIATTR_KPARAM_INFO
	.align		4
.L_71:
        /*0078*/ 	.byte	0x04, 0x17
        /*007a*/ 	.short	(.L_73 - .L_72)
.L_72:
        /*007c*/ 	.word	0x00000000
        /*0080*/ 	.short	0x0007
        /*0082*/ 	.short	0x0024
        /*0084*/ 	.byte	0x00, 0xf0, 0x11, 0x00


	//----- nvinfo : EIATTR_KPARAM_INFO
	.align		4
.L_73:
        /*0088*/ 	.byte	0x04, 0x17
        /*008a*/ 	.short	(.L_75 - .L_74)
.L_74:
        /*008c*/ 	.word	0x00000000
        /*0090*/ 	.short	0x0006
        /*0092*/ 	.short	0x0020
        /*0094*/ 	.byte	0x00, 0xf0, 0x11, 0x00


	//----- nvinfo : EIATTR_KPARAM_INFO
	.align		4
.L_75:
        /*0098*/ 	.byte	0x04, 0x17
        /*009a*/ 	.short	(.L_77 - .L_76)
.L_76:
        /*009c*/ 	.word	0x00000000
        /*00a0*/ 	.short	0x0005
        /*00a2*/ 	.short	0x001c
        /*00a4*/ 	.byte	0x00, 0xf0, 0x11, 0x00


	//----- nvinfo : EIATTR_KPARAM_INFO
	.align		4
.L_77:
        /*00a8*/ 	.byte	0x04, 0x17
        /*00aa*/ 	.short	(.L_79 - .L_78)
.L_78:
        /*00ac*/ 	.word	0x00000000
        /*00b0*/ 	.short	0x0004
        /*00b2*/ 	.short	0x0018
        /*00b4*/ 	.byte	0x00, 0xf0, 0x11, 0x00


	//----- nvinfo : EIATTR_KPARAM_INFO
	.align		4
.L_79:
        /*00b8*/ 	.byte	0x04, 0x17
        /*00ba*/ 	.short	(.L_81 - .L_80)
.L_80:
        /*00bc*/ 	.word	0x00000000
        /*00c0*/ 	.short	0x0003
        /*00c2*/ 	.short	0x0014
        /*00c4*/ 	.byte	0x00, 0xf0, 0x11, 0x00


	//----- nvinfo : EIATTR_KPARAM_INFO
	.align		4
.L_81:
        /*00c8*/ 	.byte	0x04, 0x17
        /*00ca*/ 	.short	(.L_83 - .L_82)
.L_82:
        /*00cc*/ 	.word	0x00000000
        /*00d0*/ 	.short	0x0002
        /*00d2*/ 	.short	0x0010
        /*00d4*/ 	.byte	0x00, 0xf0, 0x11, 0x00


	//----- nvinfo : EIATTR_KPARAM_INFO
	.align		4
.L_83:
        /*00d8*/ 	.byte	0x04, 0x17
        /*00da*/ 	.short	(.L_85 - .L_84)
.L_84:
        /*00dc*/ 	.word	0x00000000
        /*00e0*/ 	.short	0x0001
        /*00e2*/ 	.short	0x0008
        /*00e4*/ 	.byte	0x00, 0xf5, 0x21, 0x00


	//----- nvinfo : EIATTR_KPARAM_INFO
	.align		4
.L_85:
        /*00e8*/ 	.byte	0x04, 0x17
        /*00ea*/ 	.short	(.L_87 - .L_86)
.L_86:
        /*00ec*/ 	.word	0x00000000
        /*00f0*/ 	.short	0x0000
        /*00f2*/ 	.short	0x0000
        /*00f4*/ 	.byte	0x00, 0xf0, 0x11, 0x00


	//----- nvinfo : EIATTR_SPARSE_MMA_MASK
	.align		4
.L_87:
        /*00f8*/ 	.byte	0x03, 0x50
        /*00fa*/ 	.short	0x0000


	//----- nvinfo : EIATTR_MAXREG_COUNT
	.align		4
        /*00fc*/ 	.byte	0x03, 0x1b
        /*00fe*/ 	.short	0x00ff


	//----- nvinfo : EIATTR_MERCURY_ISA_VERSION
	.align		4
        /*0100*/ 	.byte	0x03, 0x5f
        /*0102*/ 	.short	0x0101


	//----- nvinfo : EIATTR_VRC_CTA_INIT_COUNT
	.align		4
        /*0104*/ 	.byte	0x02, 0x4a
	.zero		1
	.zero		1


	//----- nvinfo : EIATTR_EXIT_INSTR_OFFSETS
	.align		4
        /*0108*/ 	.byte	0x04, 0x1c
        /*010a*/ 	.short	(.L_89 - .L_88)


	//   ....[0]....
.L_88:
        /*010c*/ 	.word	0x00000070


	//   ....[1]....
        /*0110*/ 	.word	0x00001590


	//----- nvinfo : EIATTR_CRS_STACK_SIZE
	.align		4
.L_89:
        /*0114*/ 	.byte	0x04, 0x1e
        /*0116*/ 	.short	(.L_91 - .L_90)
.L_90:
        /*0118*/ 	.word	0x00000000


	//----- nvinfo : EIATTR_CBANK_PARAM_SIZE
	.align		4
.L_91:
        /*011c*/ 	.byte	0x03, 0x19
        /*011e*/ 	.short	0x0048


	//----- nvinfo : EIATTR_PARAM_CBANK
	.align		4
        /*0120*/ 	.byte	0x04, 0x0a
        /*0122*/ 	.short	(.L_93 - .L_92)
	.align		4
.L_92:
        /*0124*/ 	.word	index@(.nv.constant0._Z14AvePoolForwardiPKfiiiiiiiiiiiiPf)
        /*0128*/ 	.short	0x0380
        /*012a*/ 	.short	0x0048


	//----- nvinfo : EIATTR_SW_WAR
	.align		4
.L_93:
        /*012c*/ 	.byte	0x04, 0x36
        /*012e*/ 	.short	(.L_95 - .L_94)
.L_94:
        /*0130*/ 	.word	0x00000008
.L_95:


//--------------------- .nv.callgraph             --------------------------
	.section	.nv.callgraph,"",@"SHT_CUDA_CALLGRAPH"
	.align	4
	.sectionentsize	8
	.align		4
        /*0000*/ 	.word	0x00000000
	.align		4
        /*0004*/ 	.word	0xffffffff
	.align		4
        /*0008*/ 	.word	0x00000000
	.align		4
        /*000c*/ 	.word	0xfffffffe
	.align		4
        /*0010*/ 	.word	0x00000000
	.align		4
        /*0014*/ 	.word	0xfffffffd
	.align		4
        /*0018*/ 	.word	0x00000000
	.align		4
        /*001c*/ 	.word	0xfffffffc


//--------------------- .text._Z15AvePoolBackwardiPKfiiiiiiiiiiiiPf --------------------------
	.section	.text._Z15AvePoolBackwardiPKfiiiiiiiiiiiiPf,"ax",@progbits
	.align	128
        .global         _Z15AvePoolBackwardiPKfiiiiiiiiiiiiPf
        .type           _Z15AvePoolBackwardiPKfiiiiiiiiiiiiPf,@function
        .size           _Z15AvePoolBackwardiPKfiiiiiiiiiiiiPf,(.L_x_84 - _Z15AvePoolBackwardiPKfiiiiiiiiiiiiPf)
        .other          _Z15AvePoolBackwardiPKfiiiiiiiiiiiiPf,@"STO_CUDA_ENTRY STV_DEFAULT"
_Z15AvePoolBackwardiPKfiiiiiiiiiiiiPf:
.text._Z15AvePoolBackwardiPKfiiiiiiiiiiiiPf:
[----:B------:R-:W-:Y:S01]  /*0000*/  LDC R1, c[0x0][0x37c] ;  /* 0x0000df00ff017b82 */ /* 0x000fe20000000800 */
[----:B------:R-:W0:Y:S01]  /*0010*/  S2R R4, SR_TID.X ;  /* 0x0000000000047919 */ /* 0x000e220000002100 */
[----:B------:R-:W0:Y:S01]  /*0020*/  LDCU UR4, c[0x0][0x360] ;  /* 0x00006c00ff0477ac */ /* 0x000e220008000800 */
[----:B------:R-:W0:Y:S01]  /*0030*/  S2R R3, SR_CTAID.X ;  /* 0x0000000000037919 */ /* 0x000e220000002500 */
[----:B------:R-:W1:Y:S01]  /*0040*/  LDCU UR5, c[0x0][0x380] ;  /* 0x00007000ff0577ac */ /* 0x000e620008000800 */
[----:B0-----:R-:W-:-:S05]  /*0050*/  IMAD R4, R3, UR4, R4 ;  /* 0x0000000403047c24 */ /* 0x001fca000f8e0204 */
[----:B-1----:R-:W-:-:S13]  /*0060*/  ISETP.GE.AND P0, PT, R4, UR5, PT ;  /* 0x0000000504007c0c */ /* 0x002fda000bf06270 */
[----:B------:R-:W-:Y:S05]  /*0070*/  @P0 EXIT ;  /* 0x000000000000094d */ /* 0x000fea0003800000 */
[----:B------:R-:W0:Y:S01]  /*0080*/  LDC R11, c[0x0][0x39c] ;  /* 0x0000e700ff0b7b82 */ /* 0x000e220000000800 */
[----:B------:R-:W-:Y:S01]  /*0090*/  IABS R6, R4 ;  /* 0x0000000400067213 */ /* 0x000fe20000000000 */
[----:B------:R-:W1:Y:S01]  /*00a0*/  LDCU UR7, c[0x0][0x3b8] ;  /* 0x00007700ff0777ac */ /* 0x000e620008000800 */
[----:B------:R-:W-:Y:S01]  /*00b0*/  BSSY.RECONVERGENT B0, `(.L_x_0) ;  /* 0x0000093000007945 */ /* 0x000fe20003800200 */
[----:B------:R-:W2:Y:S04]  /*00c0*/  LDCU UR6, c[0x0][0x3bc] ;  /* 0x00007780ff0677ac */ /* 0x000ea80008000800 */
[----:B------:R-:W3:Y:S01]  /*00d0*/  LDC R10, c[0x0][0x398] ;  /* 0x0000e600ff0a7b82 */ /* 0x000ee20000000800 */
[----:B------:R-:W4:Y:S01]  /*00e0*/  LDCU UR8, c[0x0][0x3a8] ;  /* 0x00007500ff0877ac */ /* 0x000f220008000800 */
[----:B------:R-:W0:Y:S06]  /*00f0*/  LDCU.64 UR4, c[0x0][0x358] ;  /* 0x00006b00ff0477ac */ /* 0x000e2c0008000a00 */
[----:B------:R-:W5:Y:S01]  /*0100*/  LDC R20, c[0x0][0x3ac] ;  /* 0x0000eb00ff147b82 */ /* 0x000f620000000800 */
[----:B------:R-:W0:Y:S01]  /*0110*/  LDCU UR12, c[0x0][0x3b4] ;  /* 0x00007680ff0c77ac */ /* 0x000e220008000800 */
[----:B------:R-:W0:Y:S02]  /*0120*/  LDCU.64 UR10, c[0x0][0x388] ;  /* 0x00007100ff0a77ac */ /* 0x000e240008000a00 */
[----:B0-----:R-:W-:-:S04]  /*0130*/  IABS R9, R11 ;  /* 0x0000000b00097213 */ /* 0x001fc80000000000 */
[----:B------:R-:W0:Y:S01]  /*0140*/  I2F.RP R0, R9 ;  /* 0x0000000900007306 */ /* 0x000e220000209400 */
[-C--:B---3--:R-:W-:Y:S02]  /*0150*/  IABS R7, R10.reuse ;  /* 0x0000000a00077213 */ /* 0x088fe40000000000 */
[----:B------:R-:W-:-:S05]  /*0160*/  LOP3.LUT R15, RZ, R10, RZ, 0x33, !PT ;  /* 0x0000000aff0f7212 */ /* 0x000fca00078e33ff */
[----:B0-----:R-:W0:Y:S02]  /*0170*/  MUFU.RCP R0, R0 ;  /* 0x0000000000007308 */ /* 0x001e240000001000 */
[----:B0-----:R-:W-:-:S06]  /*0180*/  VIADD R3, R0, 0xffffffe ;  /* 0x0ffffffe00037836 */ /* 0x001fcc0000000000 */
[----:B------:R-:W0:Y:S02]  /*0190*/  F2I.FTZ.U32.TRUNC.NTZ R3, R3 ;  /* 0x0000000300037305 */ /* 0x000e24000021f000 */
[----:B0-----:R-:W-:-:S04]  /*01a0*/  IMAD.MOV R2, RZ, RZ, -R3 ;  /* 0x000000ffff027224 */ /* 0x001fc800078e0a03 */
[----:B------:R-:W-:Y:S02]  /*01b0*/  IMAD R5, R2, R9, RZ ;  /* 0x0000000902057224 */ /* 0x000fe400078e02ff */
[----:B------:R-:W-:-:S05]  /*01c0*/  HFMA2 R2, -RZ, RZ, 0, 0 ;  /* 0x00000000ff027431 */ /* 0x000fca00000001ff */
[----:B------:R-:W-:Y:S02]  /*01d0*/  IMAD.HI.U32 R0, R3, R5, R2 ;  /* 0x0000000503007227 */ /* 0x000fe400078e0002 */
[----:B------:R-:W0:Y:S02]  /*01e0*/  LDC R3, c[0x0][0x3b4] ;  /* 0x0000ed00ff037b82 */ /* 0x000e240000000800 */
[----:B------:R-:W-:Y:S02]  /*01f0*/  IMAD.MOV.U32 R2, RZ, RZ, R7 ;  /* 0x000000ffff027224 */ /* 0x000fe400078e0007 */
[----:B------:R-:W-:Y:S02]  /*0200*/  IMAD.HI.U32 R5, R0, R6, RZ ;  /* 0x0000000600057227 */ /* 0x000fe400078e00ff */
[----:B------:R-:W3:Y:S02]  /*0210*/  I2F.RP R8, R2 ;  /* 0x0000000200087306 */ /* 0x000ee40000209400 */
[----:B------:R-:W-:-:S04]  /*0220*/  IMAD.MOV R0, RZ, RZ, -R5 ;  /* 0x000000ffff007224 */ /* 0x000fc800078e0a05 */
[C---:B------:R-:W-:Y:S02]  /*0230*/  IMAD R6, R9.reuse, R0, R6 ;  /* 0x0000000009067224 */ /* 0x040fe400078e0206 */
[----:B------:R-:W1:Y:S03]  /*0240*/  LDC R0, c[0x0][0x3b0] ;  /* 0x0000ec00ff007b82 */ /* 0x000e660000000800 */
[----:B------:R-:W-:Y:S01]  /*0250*/  ISETP.GT.U32.AND P1, PT, R9, R6, PT ;  /* 0x000000060900720c */ /* 0x000fe20003f24070 */
[----:B---3--:R-:W3:Y:S01]  /*0260*/  MUFU.RCP R8, R8 ;  /* 0x0000000800087308 */ /* 0x008ee20000001000 */
[----:B0-----:R-:W-:-:S07]  /*0270*/  IABS R16, R3 ;  /* 0x0000000300107213 */ /* 0x001fce0000000000 */
[----:B------:R-:W-:Y:S04]  /*0280*/  I2F.RP R14, R16 ;  /* 0x00000010000e7306 */ /* 0x000fe80000209400 */
[-C--:B------:R-:W-:Y:S01]  /*0290*/  @!P1 IADD3 R6, PT, PT, R6, -R9.reuse, RZ ;  /* 0x8000000906069210 */ /* 0x080fe20007ffe0ff */
[----:B------:R-:W-:Y:S01]  /*02a0*/  @!P1 VIADD R5, R5, 0x1 ;  /* 0x0000000105059836 */ /* 0x000fe20000000000 */
[----:B------:R-:W-:Y:S02]  /*02b0*/  ISETP.NE.AND P1, PT, R11, RZ, PT ;  /* 0x000000ff0b00720c */ /* 0x000fe40003f25270 */
[----:B------:R-:W-:Y:S02]  /*02c0*/  ISETP.GE.U32.AND P0, PT, R6, R9, PT ;  /* 0x000000090600720c */ /* 0x000fe40003f06070 */
[----:B------:R-:W-:Y:S01]  /*02d0*/  LOP3.LUT R6, R4, R11, RZ, 0x3c, !PT ;  /* 0x0000000b04067212 */ /* 0x000fe200078e3cff */
[----:B---3--:R-:W-:Y:S01]  /*02e0*/  VIADD R7, R8, 0xffffffe ;  /* 0x0ffffffe08077836 */ /* 0x008fe20000000000 */
[----:B-1----:R-:W-:-:S02]  /*02f0*/  IABS R21, R0 ;  /* 0x0000000000157213 */ /* 0x002fc40000000000 */
[----:B------:R-:W-:Y:S01]  /*0300*/  ISETP.GE.AND P2, PT, R6, RZ, PT ;  /* 0x000000ff0600720c */ /* 0x000fe20003f46270 */
[----:B------:R-:W-:Y:S01]  /*0310*/  IMAD.MOV.U32 R6, RZ, RZ, RZ ;  /* 0x000000ffff067224 */ /* 0x000fe200078e00ff */
[----:B------:R-:W0:Y:S05]  /*0320*/  I2F.RP R8, R21 ;  /* 0x0000001500087306 */ /* 0x000e2a0000209400 */
[----:B------:R-:W-:-:S03]  /*0330*/  @P0 IADD3 R5, PT, PT, R5, 0x1, RZ ;  /* 0x0000000105050810 */ /* 0x000fc60007ffe0ff */
[----:B------:R-:W1:Y:S02]  /*0340*/  F2I.FTZ.U32.TRUNC.NTZ R7, R7 ;  /* 0x0000000700077305 */ /* 0x000e64000021f000 */
[----:B------:R-:W-:-:S05]  /*0350*/  IMAD.MOV.U32 R17, RZ, RZ, R5 ;  /* 0x000000ffff117224 */ /* 0x000fca00078e0005 */
[----:B------:R-:W-:Y:S02]  /*0360*/  @!P2 IADD3 R17, PT, PT, -R17, RZ, RZ ;  /* 0x000000ff1111a210 */ /* 0x000fe40007ffe1ff */
[----:B------:R-:W-:Y:S01]  /*0370*/  @!P1 LOP3.LUT R17, RZ, R11, RZ, 0x33, !PT ;  /* 0x0000000bff119212 */ /* 0x000fe200078e33ff */
[----:B0-----:R-:W0:Y:S01]  /*0380*/  MUFU.RCP R8, R8 ;  /* 0x0000000800087308 */ /* 0x001e220000001000 */
[----:B------:R-:W-:Y:S02]  /*0390*/  ISETP.NE.AND P1, PT, R10, RZ, PT ;  /* 0x000000ff0a00720c */ /* 0x000fe40003f25270 */
[----:B------:R-:W-:Y:S02]  /*03a0*/  IABS R13, R17 ;  /* 0x00000011000d7213 */ /* 0x000fe40000000000 */
[----:B------:R-:W-:Y:S01]  /*03b0*/  ISETP.GE.AND P2, PT, R17, RZ, PT ;  /* 0x000000ff1100720c */ /* 0x000fe20003f46270 */
[----:B-1----:R-:W-:Y:S02]  /*03c0*/  IMAD.MOV R5, RZ, RZ, -R7 ;  /* 0x000000ffff057224 */ /* 0x002fe400078e0a07 */
[----:B------:R-:W1:Y:S02]  /*03d0*/  MUFU.RCP R14, R14 ;  /* 0x0000000e000e7308 */ /* 0x000e640000001000 */
[----:B------:R-:W-:-:S04]  /*03e0*/  IMAD R5, R5, R2, RZ ;  /* 0x0000000205057224 */ /* 0x000fc800078e02ff */
[----:B------:R-:W-:Y:S01]  /*03f0*/  IMAD.HI.U32 R6, R7, R5, R6 ;  /* 0x0000000507067227 */ /* 0x000fe200078e0006 */
[----:B0-----:R-:W-:-:S05]  /*0400*/  IADD3 R7, PT, PT, R8, 0xffffffe, RZ ;  /* 0x0ffffffe08077810 */ /* 0x001fca0007ffe0ff */
[----:B------:R-:W-:Y:S01]  /*0410*/  IMAD.HI.U32 R12, R6, R13, RZ ;  /* 0x0000000d060c7227 */ /* 0x000fe200078e00ff */
[----:B------:R-:W0:Y:S03]  /*0420*/  F2I.FTZ.U32.TRUNC.NTZ R7, R7 ;  /* 0x0000000700077305 */ /* 0x000e26000021f000 */
[----:B------:R-:W-:Y:S02]  /*0430*/  IMAD.MOV R5, RZ, RZ, -R12 ;  /* 0x000000ffff057224 */ /* 0x000fe400078e0a0c */
[----:B-1----:R-:W-:Y:S02]  /*0440*/  VIADD R9, R14, 0xffffffe ;  /* 0x0ffffffe0e097836 */ /* 0x002fe40000000000 */
[----:B------:R-:W-:Y:S01]  /*0450*/  IMAD R13, R2, R5, R13 ;  /* 0x00000005020d7224 */ /* 0x000fe200078e020d */
[----:B------:R-:W-:-:S03]  /*0460*/  IADD3 R5, PT, PT, -R17, RZ, RZ ;  /* 0x000000ff11057210 */ /* 0x000fc60007ffe1ff */
[----:B------:R-:W1:Y:S01]  /*0470*/  F2I.FTZ.U32.TRUNC.NTZ R9, R9 ;  /* 0x0000000900097305 */ /* 0x000e62000021f000 */
[----:B------:R-:W-:Y:S01]  /*0480*/  ISETP.GT.U32.AND P4, PT, R2, R13, PT ;  /* 0x0000000d0200720c */ /* 0x000fe20003f84070 */
[----:B------:R-:W-:Y:S02]  /*0490*/  IMAD R5, R11, R5, R4 ;  /* 0x000000050b057224 */ /* 0x000fe400078e0204 */
[----:B0-----:R-:W-:-:S04]  /*04a0*/  IMAD.MOV R8, RZ, RZ, -R7 ;  /* 0x000000ffff087224 */ /* 0x001fc800078e0a07 */
[----:B------:R-:W-:-:S06]  /*04b0*/  IMAD R23, R8, R21, RZ ;  /* 0x0000001508177224 */ /* 0x000fcc00078e02ff */
[----:B------:R-:W-:Y:S01]  /*04c0*/  @!P4 IMAD.IADD R13, R13, 0x1, -R2 ;  /* 0x000000010d0dc824 */ /* 0x000fe200078e0a02 */
[----:B------:R-:W-:Y:S01]  /*04d0*/  @!P4 IADD3 R12, PT, PT, R12, 0x1, RZ ;  /* 0x000000010c0cc810 */ /* 0x000fe20007ffe0ff */
[----:B-1----:R-:W-:-:S03]  /*04e0*/  IMAD.MOV R25, RZ, RZ, -R9 ;  /* 0x000000ffff197224 */ /* 0x002fc600078e0a09 */
[----:B------:R-:W-:Y:S01]  /*04f0*/  ISETP.GT.U32.AND P0, PT, R2, R13, PT ;  /* 0x0000000d0200720c */ /* 0x000fe20003f04070 */
[----:B------:R-:W-:Y:S01]  /*0500*/  IMAD R25, R25, R16, RZ ;  /* 0x0000001019197224 */ /* 0x000fe200078e02ff */
[----:B------:R-:W-:-:S04]  /*0510*/  IADD3 R6, PT, PT, R13, -R2, RZ ;  /* 0x800000020d067210 */ /* 0x000fc80007ffe0ff */
[----:B------:R-:W-:Y:S02]  /*0520*/  SEL R6, R6, R13, !P0 ;  /* 0x0000000d06067207 */ /* 0x000fe40004000000 */
[----:B------:R-:W-:-:S03]  /*0530*/  ISETP.GE.U32.AND P0, PT, R13, R2, PT ;  /* 0x000000020d00720c */ /* 0x000fc60003f06070 */
[----:B------:R-:W-:-:S05]  /*0540*/  @!P2 IMAD.MOV R6, RZ, RZ, -R6 ;  /* 0x000000ffff06a224 */ /* 0x000fca00078e0a06 */
[----:B------:R-:W-:-:S05]  /*0550*/  SEL R6, R15, R6, !P1 ;  /* 0x000000060f067207 */ /* 0x000fca0004800000 */
[----:B------:R-:W-:Y:S01]  /*0560*/  VIADD R19, R6, UR7 ;  /* 0x0000000706137c36 */ /* 0x000fe20008000000 */
[----:B------:R-:W-:Y:S01]  /*0570*/  MOV R6, RZ ;  /* 0x000000ff00067202 */ /* 0x000fe20000000f00 */
[----:B------:R-:W-:-:S03]  /*0580*/  @P0 VIADD R12, R12, 0x1 ;  /* 0x000000010c0c0836 */ /* 0x000fc60000000000 */
[----:B------:R-:W-:Y:S01]  /*0590*/  IABS R8, R19 ;  /* 0x0000001300087213 */ /* 0x000fe20000000000 */
[----:B------:R-:W-:Y:S01]  /*05a0*/  IMAD.HI.U32 R23, R7, R23, R6 ;  /* 0x0000001707177227 */ /* 0x000fe200078e0006 */
[----:B------:R-:W-:-:S03]  /*05b0*/  LOP3.LUT R2, R19, R0, RZ, 0x3c, !PT ;  /* 0x0000000013027212 */ /* 0x000fc600078e3cff */
[----:B------:R-:W-:Y:S02]  /*05c0*/  IMAD.MOV.U32 R6, RZ, RZ, R8 ;  /* 0x000000ffff067224 */ /* 0x000fe400078e0008 */
[----:B------:R-:W-:Y:S02]  /*05d0*/  HFMA2 R8, -RZ, RZ, 0, 0 ;  /* 0x00000000ff087431 */ /* 0x000fe400000001ff */
[----:B--2---:R-:W-:Y:S02]  /*05e0*/  VIADD R7, R5, UR6 ;  /* 0x0000000605077c36 */ /* 0x004fe40008000000 */
[----:B------:R-:W-:-:S03]  /*05f0*/  IMAD.HI.U32 R5, R23, R6, RZ ;  /* 0x0000000617057227 */ /* 0x000fc600078e00ff */
[----:B------:R-:W-:Y:S01]  /*0600*/  IABS R14, R7 ;  /* 0x00000007000e7213 */ /* 0x000fe20000000000 */
[----:B------:R-:W-:-:S04]  /*0610*/  IMAD.HI.U32 R25, R9, R25, R8 ;  /* 0x0000001909197227 */ /* 0x000fc800078e0008 */
[----:B------:R-:W-:Y:S02]  /*0620*/  IMAD.MOV R9, RZ, RZ, -R5 ;  /* 0x000000ffff097224 */ /* 0x000fe400078e0a05 */
[----:B------:R-:W-:-:S04]  /*0630*/  IMAD.HI.U32 R8, R25, R14, RZ ;  /* 0x0000000e19087227 */ /* 0x000fc800078e00ff */
[----:B------:R-:W-:Y:S02]  /*0640*/  IMAD R6, R21, R9, R6 ;  /* 0x0000000915067224 */ /* 0x000fe400078e0206 */
[----:B------:R-:W-:-:S03]  /*0650*/  IMAD.MOV R9, RZ, RZ, -R8 ;  /* 0x000000ffff097224 */ /* 0x000fc600078e0a08 */
[----:B------:R-:W-:Y:S01]  /*0660*/  ISETP.GT.U32.AND P3, PT, R21, R6, PT ;  /* 0x000000061500720c */ /* 0x000fe20003f64070 */
[----:B------:R-:W-:Y:S01]  /*0670*/  IMAD R9, R16, R9, R14 ;  /* 0x0000000910097224 */ /* 0x000fe200078e020e */
[----:B------:R-:W-:-:S04]  /*0680*/  LOP3.LUT R14, R17, R10, RZ, 0x3c, !PT ;  /* 0x0000000a110e7212 */ /* 0x000fc800078e3cff */
[----:B------:R-:W-:Y:S02]  /*0690*/  ISETP.GT.U32.AND P2, PT, R16, R9, PT ;  /* 0x000000091000720c */ /* 0x000fe40003f44070 */
[----:B------:R-:W-:-:S05]  /*06a0*/  ISETP.GE.AND P6, PT, R14, RZ, PT ;  /* 0x000000ff0e00720c */ /* 0x000fca0003fc6270 */
[-C--:B------:R-:W-:Y:S01]  /*06b0*/  @!P3 IADD3 R6, PT, PT, R6, -R21.reuse, RZ ;  /* 0x800000150606b210 */ /* 0x080fe20007ffe0ff */
[----:B------:R-:W-:Y:S01]  /*06c0*/  @!P3 VIADD R5, R5, 0x1 ;  /* 0x000000010505b836 */ /* 0x000fe20000000000 */
[----:B------:R-:W-:Y:S02]  /*06d0*/  ISETP.GE.AND P3, PT, R2, RZ, PT ;  /* 0x000000ff0200720c */ /* 0x000fe40003f66270 */
[----:B------:R-:W-:Y:S01]  /*06e0*/  ISETP.GE.U32.AND P5, PT, R6, R21, PT ;  /* 0x000000150600720c */ /* 0x000fe20003fa6070 */
[----:B------:R-:W0:Y:S01]  /*06f0*/  LDC R2, c[0x0][0x3a0] ;  /* 0x0000e800ff027b82 */ /* 0x000e220000000800 */
[----:B------:R-:W-:Y:S01]  /*0700*/  @!P2 IMAD.IADD R9, R9, 0x1, -R16 ;  /* 0x000000010909a824 */ /* 0x000fe200078e0a10 */
[----:B------:R-:W-:Y:S01]  /*0710*/  LOP3.LUT R6, R7, R3, RZ, 0x3c, !PT ;  /* 0x0000000307067212 */ /* 0x000fe200078e3cff */
[----:B------:R-:W-:Y:S01]  /*0720*/  @!P2 VIADD R8, R8, 0x1 ;  /* 0x000000010808a836 */ /* 0x000fe20000000000 */
[----:B------:R-:W-:Y:S02]  /*0730*/  @!P6 IADD3 R12, PT, PT, -R12, RZ, RZ ;  /* 0x000000ff0c0ce210 */ /* 0x000fe40007ffe1ff */
[----:B------:R-:W-:-:S02]  /*0740*/  ISETP.GE.U32.AND P4, PT, R9, R16, PT ;  /* 0x000000100900720c */ /* 0x000fc40003f86070 */
[----:B------:R-:W1:Y:S01]  /*0750*/  LDC R9, c[0x0][0x3a4] ;  /* 0x0000e900ff097b82 */ /* 0x000e620000000800 */
[----:B------:R-:W-:Y:S02]  /*0760*/  ISETP.GE.AND P0, PT, R6, RZ, PT ;  /* 0x000000ff0600720c */ /* 0x000fe40003f06270 */
[----:B------:R-:W-:Y:S02]  /*0770*/  ISETP.NE.AND P6, PT, R3, RZ, PT ;  /* 0x000000ff0300720c */ /* 0x000fe40003fc5270 */
[----:B------:R-:W-:Y:S02]  /*0780*/  @P5 IADD3 R5, PT, PT, R5, 0x1, RZ ;  /* 0x0000000105055810 */ /* 0x000fe40007ffe0ff */
[----:B------:R-:W-:Y:S02]  /*0790*/  ISETP.NE.AND P5, PT, R0, RZ, PT ;  /* 0x000000ff0000720c */ /* 0x000fe40003fa5270 */
[----:B-----5:R-:W-:Y:S01]  /*07a0*/  ISETP.GE.AND P2, PT, R7, R20, PT ;  /* 0x000000140700720c */ /* 0x020fe20003f46270 */
[----:B------:R-:W-:Y:S01]  /*07b0*/  IMAD.MOV.U32 R17, RZ, RZ, R5 ;  /* 0x000000ffff117224 */ /* 0x000fe200078e0005 */
[----:B------:R-:W-:Y:S01]  /*07c0*/  SEL R16, R15, R12, !P1 ;  /* 0x0000000c0f107207 */ /* 0x000fe20004800000 */
[----:B------:R-:W-:-:S02]  /*07d0*/  @P4 VIADD R8, R8, 0x1 ;  /* 0x0000000108084836 */ /* 0x000fc40000000000 */
[----:B------:R-:W-:Y:S01]  /*07e0*/  IMAD.MOV.U32 R5, RZ, RZ, RZ ;  /* 0x000000ffff057224 */ /* 0x000fe200078e00ff */
[----:B------:R-:W-:Y:S02]  /*07f0*/  @!P3 IADD3 R17, PT, PT, -R17, RZ, RZ ;  /* 0x000000ff1111b210 */ /* 0x000fe40007ffe1ff */
[----:B----4-:R-:W-:Y:S02]  /*0800*/  ISETP.GE.AND P3, PT, R19, UR8, PT ;  /* 0x0000000813007c0c */ /* 0x010fe4000bf66270 */
[----:B------:R-:W-:Y:S02]  /*0810*/  MOV R14, R8 ;  /* 0x00000008000e7202 */ /* 0x000fe40000000f00 */
[----:B------:R-:W-:-:S09]  /*0820*/  @!P5 LOP3.LUT R17, RZ, R0, RZ, 0x33, !PT ;  /* 0x00000000ff11d212 */ /* 0x000fd200078e33ff */
[----:B------:R-:W-:Y:S05]  /*0830*/  @!P3 BRA `(.L_x_1) ;  /* 0x000000000068b947 */ /* 0x000fea0003800000 */
[----:B------:R-:W2:Y:S01]  /*0840*/  LDC R15, c[0x0][0x3b0] ;  /* 0x0000ec00ff0f7b82 */ /* 0x000ea20000000800 */
[----:B------:R-:W-:-:S04]  /*0850*/  IADD3 R0, PT, PT, R19, -UR8, RZ ;  /* 0x8000000813007c10 */ /* 0x000fc8000fffe0ff */
[----:B------:R-:W-:Y:S02]  /*0860*/  IABS R8, R0 ;  /* 0x0000000000087213 */ /* 0x000fe40000000000 */
[-C--:B--2---:R-:W-:Y:S02]  /*0870*/  IABS R6, R15.reuse ;  /* 0x0000000f00067213 */ /* 0x084fe40000000000 */
[----:B------:R-:W-:Y:S02]  /*0880*/  LOP3.LUT R0, R0, R15, RZ, 0x3c, !PT ;  /* 0x0000000f00007212 */ /* 0x000fe400078e3cff */
[----:B------:R-:W2:Y:S02]  /*0890*/  I2F.RP R5, R6 ;  /* 0x0000000600057306 */ /* 0x000ea40000209400 */
[----:B------:R-:W-:-:S06]  /*08a0*/  ISETP.GE.AND P4, PT, R0, RZ, PT ;  /* 0x000000ff0000720c */ /* 0x000fcc0003f86270 */
[----:B--2---:R-:W2:Y:S02]  /*08b0*/  MUFU.RCP R5, R5 ;  /* 0x0000000500057308 */ /* 0x004ea40000001000 */
[----:B--2---:R-:W-:-:S06]  /*08c0*/  IADD3 R12, PT, PT, R5, 0xffffffe, RZ ;  /* 0x0ffffffe050c7810 */ /* 0x004fcc0007ffe0ff */
[----:B------:R2:W3:Y:S02]  /*08d0*/  F2I.FTZ.U32.TRUNC.NTZ R13, R12 ;  /* 0x0000000c000d7305 */ /* 0x0004e4000021f000 */
[----:B--2---:R-:W-:Y:S02]  /*08e0*/  IMAD.MOV.U32 R12, RZ, RZ, RZ ;  /* 0x000000ffff0c7224 */ /* 0x004fe400078e00ff */
[----:B---3--:R-:W-:-:S04]  /*08f0*/  IMAD.MOV R21, RZ, RZ, -R13 ;  /* 0x000000ffff157224 */ /* 0x008fc800078e0a0d */
[----:B------:R-:W-:-:S04]  /*0900*/  IMAD R19, R21, R6, RZ ;  /* 0x0000000615137224 */ /* 0x000fc800078e02ff */
[----:B------:R-:W-:-:S06]  /*0910*/  IMAD.HI.U32 R13, R13, R19, R12 ;  /* 0x000000130d0d7227 */ /* 0x000fcc00078e000c */
[----:B------:R-:W-:-:S05]  /*0920*/  IMAD.HI.U32 R13, R13, R8, RZ ;  /* 0x000000080d0d7227 */ /* 0x000fca00078e00ff */
[----:B------:R-:W-:-:S05]  /*0930*/  IADD3 R5, PT, PT, -R13, RZ, RZ ;  /* 0x000000ff0d057210 */ /* 0x000fca0007ffe1ff */
[----:B------:R-:W-:-:S05]  /*0940*/  IMAD R5, R6, R5, R8 ;  /* 0x0000000506057224 */ /* 0x000fca00078e0208 */
[----:B------:R-:W-:-:S13]  /*0950*/  ISETP.GT.U32.AND P3, PT, R6, R5, PT ;  /* 0x000000050600720c */ /* 0x000fda0003f64070 */
[----:B------:R-:W-:Y:S01]  /*0960*/  @!P3 IMAD.IADD R5, R5, 0x1, -R6 ;  /* 0x000000010505b824 */ /* 0x000fe200078e0a06 */
[----:B------:R-:W-:Y:S02]  /*0970*/  @!P3 IADD3 R13, PT, PT, R13, 0x1, RZ ;  /* 0x000000010d0db810 */ /* 0x000fe40007ffe0ff */
[----:B------:R-:W-:Y:S02]  /*0980*/  ISETP.NE.AND P3, PT, R15, RZ, PT ;  /* 0x000000ff0f00720c */ /* 0x000fe40003f65270 */
[----:B------:R-:W-:-:S13]  /*0990*/  ISETP.GE.U32.AND P1, PT, R5, R6, PT ;  /* 0x000000060500720c */ /* 0x000fda0003f26070 */
[----:B------:R-:W-:-:S05]  /*09a0*/  @P1 VIADD R13, R13, 0x1 ;  /* 0x000000010d0d1836 */ /* 0x000fca0000000000 */
[----:B------:R-:W-:Y:S02]  /*09b0*/  @!P4 IADD3 R13, PT, PT, -R13, RZ, RZ ;  /* 0x000000ff0d0dc210 */ /* 0x000fe40007ffe1ff */
[----:B------:R-:W-:-:S05]  /*09c0*/  @!P3 LOP3.LUT R13, RZ, R15, RZ, 0x33, !PT ;  /* 0x0000000fff0db212 */ /* 0x000fca00078e33ff */
[----:B------:R-:W-:-:S07]  /*09d0*/  VIADD R5, R13, 0x1 ;  /* 0x000000010d057836 */ /* 0x000fce0000000000 */
.L_x_1:
[----:B------:R-:W-:Y:S05]  /*09e0*/  BSYNC.RECONVERGENT B0 ;  /* 0x0000000000007941 */ /* 0x000fea0003800200 */
.L_x_0:
[----:B------:R-:W-:Y:S01]  /*09f0*/  BSSY.RECONVERGENT B0, `(.L_x_2) ;  /* 0x000001f000007945 */ /* 0x000fe20003800200 */
[----:B------:R-:W-:Y:S01]  /*0a00*/  @!P0 IADD3 R14, PT, PT, -R14, RZ, RZ ;  /* 0x000000ff0e0e8210 */ /* 0x000fe20007ffe1ff */
[----:B------:R-:W-:Y:S01]  /*0a10*/  IMAD.MOV.U32 R8, RZ, RZ, RZ ;  /* 0x000000ffff087224 */ /* 0x000fe200078e00ff */
[----:B0-----:R-:W-:Y:S01]  /*0a20*/  VIADDMNMX R6, R17, 0x1, R2, PT ;  /* 0x0000000111067846 */ /* 0x001fe20003800102 */
[----:B------:R-:W-:Y:S06]  /*0a30*/  @!P2 BRA `(.L_x_3) ;  /* 0x000000000068a947 */ /* 0x000fec0003800000 */
[----:B------:R-:W0:Y:S01]  /*0a40*/  LDC R8, c[0x0][0x3b4] ;  /* 0x0000ed00ff087b82 */ /* 0x000e220000000800 */
[----:B------:R-:W-:Y:S02]  /*0a50*/  IADD3 R7, PT, PT, R7, -R20, RZ ;  /* 0x8000001407077210 */ /* 0x000fe40007ffe0ff */
[----:B0-----:R-:W-:-:S04]  /*0a60*/  IABS R15, R8 ;  /* 0x00000008000f7213 */ /* 0x001fc80000000000 */
[----:B------:R-:W0:Y:S08]  /*0a70*/  I2F.RP R0, R15 ;  /* 0x0000000f00007306 */ /* 0x000e300000209400 */
[----:B0-----:R-:W0:Y:S02]  /*0a80*/  MUFU.RCP R0, R0 ;  /* 0x0000000000007308 */ /* 0x001e240000001000 */
[----:B0-----:R-:W-:-:S06]  /*0a90*/  IADD3 R12, PT, PT, R0, 0xffffffe, RZ ;  /* 0x0ffffffe000c7810 */ /* 0x001fcc0007ffe0ff */
[----:B------:R0:W2:Y:S02]  /*0aa0*/  F2I.FTZ.U32.TRUNC.NTZ R13, R12 ;  /* 0x0000000c000d7305 */ /* 0x0000a4000021f000 */
[----:B0-----:R-:W-:Y:S02]  /*0ab0*/  IMAD.MOV.U32 R12, RZ, RZ, RZ ;  /* 0x000000ffff0c7224 */ /* 0x001fe400078e00ff */
[----:B--2---:R-:W-:-:S04]  /*0ac0*/  IMAD.MOV R18, RZ, RZ, -R13 ;  /* 0x000000ffff127224 */ /* 0x004fc800078e0a0d */
[----:B------:R-:W-:Y:S01]  /*0ad0*/  IMAD R17, R18, R15, RZ ;  /* 0x0000000f12117224 */ /* 0x000fe200078e02ff */
[----:B------:R-:W-:Y:S02]  /*0ae0*/  IABS R18, R7 ;  /* 0x0000000700127213 */ /* 0x000fe40000000000 */
[----:B------:R-:W-:Y:S01]  /*0af0*/  LOP3.LUT R7, R7, R8, RZ, 0x3c, !PT ;  /* 0x0000000807077212 */ /* 0x000fe200078e3cff */
[----:B------:R-:W-:-:S03]  /*0b00*/  IMAD.HI.U32 R13, R13, R17, R12 ;  /* 0x000000110d0d7227 */ /* 0x000fc600078e000c */
[----:B------:R-:W-:-:S03]  /*0b10*/  ISETP.GE.AND P2, PT, R7, RZ, PT ;  /* 0x000000ff0700720c */ /* 0x000fc60003f46270 */
        /* <DEDUP_REMOVED lines=12> */
.L_x_3:
[----:B------:R-:W-:Y:S05]  /*0be0*/  BSYNC.RECONVERGENT B0 ;  /* 0x0000000000007941 */ /* 0x000fea0003800200 */
.L_x_2:
[----:B------:R-:W-:Y:S01]  /*0bf0*/  ISETP.GE.AND P0, PT, R5, R6, PT ;  /* 0x000000060500720c */ /* 0x000fe20003f06270 */
[----:B-1----:R-:W-:Y:S01]  /*0c00*/  IMAD R7, R2, R9, RZ ;  /* 0x0000000902077224 */ /* 0x002fe200078e02ff */
[----:B------:R-:W-:Y:S01]  /*0c10*/  @!P6 LOP3.LUT R14, RZ, R3, RZ, 0x33, !PT ;  /* 0x00000003ff0ee212 */ /* 0x000fe200078e33ff */
[----:B------:R-:W-:Y:S01]  /*0c20*/  BSSY.RECONVERGENT B2, `(.L_x_4) ;  /* 0x00001c7000027945 */ /* 0x000fe20003800200 */
[----:B------:R-:W-:Y:S02]  /*0c30*/  HFMA2 R52, -RZ, RZ, 0, 0 ;  /* 0x00000000ff347431 */ /* 0x000fe400000001ff */
[----:B------:R-:W-:Y:S01]  /*0c40*/  IMAD R7, R7, R16, RZ ;  /* 0x0000001007077224 */ /* 0x000fe200078e02ff */
[----:B------:R-:W-:-:S06]  /*0c50*/  VIADDMNMX R9, R14, 0x1, R9, PT ;  /* 0x000000010e097846 */ /* 0x000fcc0003800109 */
[----:B------:R-:W-:Y:S05]  /*0c60*/  @P0 BRA `(.L_x_5) ;  /* 0x0000001c00080947 */ /* 0x000fea0003800000 */
[C---:B------:R-:W-:Y:S01]  /*0c70*/  VIADD R12, R8.reuse, 0x2 ;  /* 0x00000002080c7836 */ /* 0x040fe20000000000 */
[C---:B------:R-:W-:Y:S01]  /*0c80*/  IADD3 R13, PT, PT, R8.reuse, 0x3, RZ ;  /* 0x00000003080d7810 */ /* 0x040fe20007ffe0ff */
[C---:B------:R-:W-:Y:S01]  /*0c90*/  VIADD R14, R8.reuse, 0x4 ;  /* 0x00000004080e7836 */ /* 0x040fe20000000000 */
[C---:B------:R-:W-:Y:S01]  /*0ca0*/  IADD3 R15, PT, PT, R8.reuse, 0x5, RZ ;  /* 0x00000005080f7810 */ /* 0x040fe20007ffe0ff */
[C---:B------:R-:W-:Y:S01]  /*0cb0*/  VIADD R16, R8.reuse, 0x6 ;  /* 0x0000000608107836 */ /* 0x040fe20000000000 */
[C---:B------:R-:W-:Y:S01]  /*0cc0*/  IADD3 R17, PT, PT, R8.reuse, 0x7, RZ ;  /* 0x0000000708117810 */ /* 0x040fe20007ffe0ff */
[-C--:B------:R-:W-:Y:S01]  /*0cd0*/  IMAD R18, R8, R3.reuse, R3 ;  /* 0x0000000308127224 */ /* 0x080fe200078e0203 */
[----:B------:R-:W-:Y:S01]  /*0ce0*/  IADD3 R11, PT, PT, R11, UR6, RZ ;  /* 0x000000060b0b7c10 */ /* 0x000fe2000fffe0ff */
[----:B------:R-:W-:Y:S01]  /*0cf0*/  IMAD.IADD R22, R9, 0x1, -R8 ;  /* 0x0000000109167824 */ /* 0x000fe200078e0a08 */
[----:B------:R-:W-:Y:S01]  /*0d00*/  SHF.R.S32.HI R19, RZ, 0x1f, R7 ;  /* 0x0000001fff137819 */ /* 0x000fe20000011407 */
[-CC-:B------:R-:W-:Y:S01]  /*0d10*/  IMAD R23, R12, R3.reuse, R20.reuse ;  /* 0x000000030c177224 */ /* 0x180fe200078e0214 */
[----:B------:R-:W-:Y:S01]  /*0d20*/  MOV R52, RZ ;  /* 0x000000ff00347202 */ /* 0x000fe20000000f00 */
[-CC-:B------:R-:W-:Y:S01]  /*0d30*/  IMAD R25, R14, R3.reuse, R20.reuse ;  /* 0x000000030e197224 */ /* 0x180fe200078e0214 */
[----:B------:R-:W-:Y:S01]  /*0d40*/  LOP3.LUT R22, R22, 0x7, RZ, 0xc0, !PT ;  /* 0x0000000716167812 */ /* 0x000fe200078ec0ff */
[-CC-:B------:R-:W-:Y:S01]  /*0d50*/  IMAD R27, R16, R3.reuse, R20.reuse ;  /* 0x00000003101b7224 */ /* 0x180fe200078e0214 */
[----:B------:R-:W-:Y:S01]  /*0d60*/  IADD3 R23, PT, PT, R23, -UR6, RZ ;  /* 0x8000000617177c10 */ /* 0x000fe2000fffe0ff */
[-CC-:B------:R-:W-:Y:S01]  /*0d70*/  IMAD R21, R8, R3.reuse, R20.reuse ;  /* 0x0000000308157224 */ /* 0x180fe200078e0214 */
[----:B------:R-:W-:Y:S01]  /*0d80*/  IADD3 R25, PT, PT, R25, -UR6, RZ ;  /* 0x8000000619197c10 */ /* 0x000fe2000fffe0ff */
[-CC-:B------:R-:W-:Y:S01]  /*0d90*/  IMAD R24, R13, R3.reuse, R20.reuse ;  /* 0x000000030d187224 */ /* 0x180fe200078e0214 */
[----:B------:R-:W-:Y:S01]  /*0da0*/  IADD3 R27, PT, PT, R27, -UR6, RZ ;  /* 0x800000061b1b7c10 */ /* 0x000fe2000fffe0ff */
[----:B------:R-:W-:-:S02]  /*0db0*/  IMAD R26, R15, R3, R20 ;  /* 0x000000030f1a7224 */ /* 0x000fc400078e0214 */
[--C-:B------:R-:W-:Y:S01]  /*0dc0*/  IMAD R28, R17, R3, R20.reuse ;  /* 0x00000003111c7224 */ /* 0x100fe200078e0214 */
[----:B------:R-:W-:Y:S01]  /*0dd0*/  IADD3 R20, PT, PT, R18, -UR6, R20 ;  /* 0x8000000612147c10 */ /* 0x000fe2000fffe014 */
[----:B------:R-:W-:Y:S02]  /*0de0*/  VIADD R10, R10, UR7 ;  /* 0x000000070a0a7c36 */ /* 0x000fe40008000000 */
[----:B------:R-:W-:Y:S02]  /*0df0*/  VIADD R21, R21, -UR6 ;  /* 0x8000000615157c36 */ /* 0x000fe40008000000 */
[----:B------:R-:W-:Y:S02]  /*0e00*/  VIADD R24, R24, -UR6 ;  /* 0x8000000618187c36 */ /* 0x000fe40008000000 */
[----:B------:R-:W-:Y:S02]  /*0e10*/  VIADD R26, R26, -UR6 ;  /* 0x800000061a1a7c36 */ /* 0x000fe40008000000 */
[----:B------:R-:W-:-:S07]  /*0e20*/  VIADD R28, R28, -UR6 ;  /* 0x800000061c1c7c36 */ /* 0x000fce0008000000 */
.L_x_45:
[----:B------:R-:W-:Y:S01]  /*0e30*/  ISETP.GE.AND P0, PT, R8, R9, PT ;  /* 0x000000090800720c */ /* 0x000fe20003f06270 */
[----:B------:R-:W-:-:S12]  /*0e40*/  BSSY.RECONVERGENT B1, `(.L_x_6) ;  /* 0x00001a1000017945 */ /* 0x000fd80003800200 */
[----:B------:R-:W-:Y:S05]  /*0e50*/  @P0 BRA `(.L_x_7) ;  /* 0x00000018007c0947 */ /* 0x000fea0003800000 */
[----:B------:R-:W0:Y:S01]  /*0e60*/  LDC R0, c[0x0][0x3b8] ;  /* 0x0000ee00ff007b82 */ /* 0x000e220000000800 */
[----:B------:R-:W0:Y:S01]  /*0e70*/  LDCU UR8, c[0x0][0x3b0] ;  /* 0x00007600ff0877ac */ /* 0x000e220008000800 */
[----:B------:R-:W-:Y:S01]  /*0e80*/  IADD3 R2, PT, PT, -R9, R8, RZ ;  /* 0x0000000809027210 */ /* 0x000fe20007ffe1ff */
[----:B------:R-:W-:Y:S01]  /*0e90*/  BSSY.RECONVERGENT B0, `(.L_x_8) ;  /* 0x00000d2000007945 */ /* 0x000fe20003800200 */
[----:B------:R-:W-:Y:S01]  /*0ea0*/  IMAD.MOV.U32 R32, RZ, RZ, R8 ;  /* 0x000000ffff207224 */ /* 0x000fe200078e0008 */
[----:B------:R-:W1:Y:S01]  /*0eb0*/  LDCU UR9, c[0x0][0x3a8] ;  /* 0x00007500ff0977ac */ /* 0x000e620008000800 */
[----:B------:R-:W-:Y:S01]  /*0ec0*/  ISETP.GT.U32.AND P0, PT, R2, -0x8, PT ;  /* 0xfffffff80200780c */ /* 0x000fe20003f04070 */
[----:B0-----:R-:W-:-:S05]  /*0ed0*/  IMAD R29, R5, UR8, -R0 ;  /* 0x00000008051d7c24 */ /* 0x001fca000f8e0a00 */
[----:B-1----:R-:W-:-:S04]  /*0ee0*/  VIADDMNMX R0, R29, UR9, R10, PT ;  /* 0x000000091d007c46 */ /* 0x002fc8000b80010a */
[----:B------:R-:W-:-:S03]  /*0ef0*/  IADD3 R29, PT, PT, -R29, R0, RZ ;  /* 0x000000001d1d7210 */ /* 0x000fc60007ffe1ff */
[----:B------:R-:W-:Y:S05]  /*0f00*/  @P0 BRA `(.L_x_9) ;  /* 0x0000000c00280947 */ /* 0x000fea0003800000 */
[----:B------:R-:W0:Y:S01]  /*0f10*/  LDCU UR9, c[0x0][0x3a4] ;  /* 0x00007480ff0977ac */ /* 0x000e220008000800 */
[----:B------:R-:W-:Y:S01]  /*0f20*/  IMAD.IADD R35, R9, 0x1, -R8 ;  /* 0x0000000109237824 */ /* 0x000fe200078e0a08 */
[----:B------:R-:W-:Y:S01]  /*0f30*/  MOV R34, R21 ;  /* 0x0000001500227202 */ /* 0x000fe20000000f00 */
[----:B------:R-:W-:Y:S01]  /*0f40*/  IMAD.MOV.U32 R36, RZ, RZ, R28 ;  /* 0x000000ffff247224 */ /* 0x000fe200078e001c */
[----:B------:R-:W1:Y:S01]  /*0f50*/  LDCU UR8, c[0x0][0x3bc] ;  /* 0x00007780ff0877ac */ /* 0x000e620008000800 */
[----:B------:R-:W-:Y:S01]  /*0f60*/  MOV R38, R27 ;  /* 0x0000001b00267202 */ /* 0x000fe20000000f00 */
[----:B------:R-:W-:Y:S01]  /*0f70*/  IMAD.MOV.U32 R40, RZ, RZ, R26 ;  /* 0x000000ffff287224 */ /* 0x000fe200078e001a */
[----:B------:R-:W-:Y:S01]  /*0f80*/  LOP3.LUT R35, R35, 0xfffffff8, RZ, 0xc0, !PT ;  /* 0xfffffff823237812 */ /* 0x000fe200078ec0ff */
[----:B------:R-:W-:Y:S01]  /*0f90*/  IMAD.MOV.U32 R44, RZ, RZ, R24 ;  /* 0x000000ffff2c7224 */ /* 0x000fe200078e0018 */
[----:B------:R-:W-:Y:S01]  /*0fa0*/  MOV R42, R25 ;  /* 0x00000019002a7202 */ /* 0x000fe20000000f00 */
[----:B------:R-:W-:Y:S01]  /*0fb0*/  IMAD.MOV.U32 R48, RZ, RZ, R20 ;  /* 0x000000ffff307224 */ /* 0x000fe200078e0014 */
[----:B------:R-:W-:-:S02]  /*0fc0*/  MOV R46, R23 ;  /* 0x00000017002e7202 */ /* 0x000fc40000000f00 */
[----:B------:R-:W-:Y:S02]  /*0fd0*/  MOV R32, R8 ;  /* 0x0000000800207202 */ /* 0x000fe40000000f00 */
[----:B------:R-:W-:Y:S01]  /*0fe0*/  IADD3 R35, PT, PT, -R35, RZ, RZ ;  /* 0x000000ff23237210 */ /* 0x000fe20007ffe1ff */
[----:B0-----:R-:W-:Y:S02]  /*0ff0*/  IMAD R50, R5, UR9, R8 ;  /* 0x0000000905327c24 */ /* 0x001fe4000f8e0208 */
[----:B-1----:R-:W-:-:S07]  /*1000*/  IMAD.U32 R33, RZ, RZ, UR8 ;  /* 0x00000008ff217e24 */ /* 0x002fce000f8e00ff */
.L_x_26:
[----:B------:R-:W-:-:S04]  /*1010*/  IADD3 R0, P0, PT, R7, R50, RZ ;  /* 0x0000003207007210 */ /* 0x000fc80007f1e0ff */
[----:B------:R-:W-:Y:S02]  /*1020*/  LEA.HI.X.SX32 R3, R50, R19, 0x1, P0 ;  /* 0x0000001332037211 */ /* 0x000fe400000f0eff */
[----:B------:R-:W-:-:S04]  /*1030*/  LEA R30, P0, R0, UR10, 0x2 ;  /* 0x0000000a001e7c11 */ /* 0x000fc8000f8010ff */
[----:B------:R-:W-:-:S05]  /*1040*/  LEA.HI.X R31, R0, UR11, R3, 0x2, P0 ;  /* 0x0000000b001f7c11 */ /* 0x000fca00080f1403 */
[----:B------:R-:W2:Y:S01]  /*1050*/  LDG.E R3, desc[UR4][R30.64] ;  /* 0x000000041e037981 */ /* 0x000ea2000c1e1900 */
[C---:B------:R-:W-:Y:S01]  /*1060*/  VIMNMX R0, PT, PT, R11.reuse, R34, PT ;  /* 0x000000220b007248 */ /* 0x040fe20003fe0100 */
[----:B------:R-:W-:Y:S01]  /*1070*/  IMAD.MOV R37, RZ, RZ, -R8 ;  /* 0x000000ffff257224 */ /* 0x000fe200078e0a08 */
[----:B------:R-:W-:Y:S01]  /*1080*/  BSSY.RECONVERGENT B5, `(.L_x_10) ;  /* 0x0000017000057945 */ /* 0x000fe20003800200 */
[----:B------:R-:W-:Y:S02]  /*1090*/  VIMNMX R53, PT, PT, R11, R48, PT ;  /* 0x000000300b357248 */ /* 0x000fe40003fe0100 */
[----:B------:R-:W-:Y:S01]  /*10a0*/  IMAD R0, R37, UR12, R0 ;  /* 0x0000000c25007c24 */ /* 0x000fe2000f8e0200 */
[C---:B------:R-:W-:Y:S02]  /*10b0*/  VIMNMX R51, PT, PT, R11.reuse, R46, PT ;  /* 0x0000002e0b337248 */ /* 0x040fe40003fe0100 */
[----:B------:R-:W-:Y:S02]  /*10c0*/  VIMNMX R39, PT, PT, R11, R42, PT ;  /* 0x0000002a0b277248 */ /* 0x000fe40003fe0100 */
[----:B------:R-:W-:-:S02]  /*10d0*/  IADD3 R0, PT, PT, R0, R33, RZ ;  /* 0x0000002100007210 */ /* 0x000fc40007ffe0ff */
[C---:B------:R-:W-:Y:S02]  /*10e0*/  VIMNMX R41, PT, PT, R11.reuse, R40, PT ;  /* 0x000000280b297248 */ /* 0x040fe40003fe0100 */
[----:B------:R-:W-:Y:S01]  /*10f0*/  VIMNMX R43, PT, PT, R11, R38, PT ;  /* 0x000000260b2b7248 */ /* 0x000fe20003fe0100 */
[----:B------:R-:W-:Y:S01]  /*1100*/  IMAD R0, R29, R0, RZ ;  /* 0x000000001d007224 */ /* 0x000fe200078e02ff */
[----:B------:R-:W-:-:S04]  /*1110*/  VIMNMX R45, PT, PT, R11, R36, PT ;  /* 0x000000240b2d7248 */ /* 0x000fc80003fe0100 */
[----:B------:R-:W-:-:S04]  /*1120*/  I2FP.F32.S32 R47, R0 ;  /* 0x00000000002f7245 */ /* 0x000fc80000201400 */
[----:B------:R-:W0:Y:S02]  /*1130*/  MUFU.RCP R0, R47 ;  /* 0x0000002f00007308 */ /* 0x000e240000001000 */
[----:B0-----:R-:W-:-:S04]  /*1140*/  FFMA R37, -R47, R0, 1 ;  /* 0x3f8000002f257423 */ /* 0x001fc80000000100 */
[----:B------:R-:W-:Y:S02]  /*1150*/  FFMA R0, R0, R37, R0 ;  /* 0x0000002500007223 */ /* 0x000fe40000000000 */
[----:B--2---:R-:W0:Y:S02]  /*1160*/  FCHK P0, R3, R47 ;  /* 0x0000002f03007302 */ /* 0x004e240000000000 */
[----:B------:R-:W-:-:S04]  /*1170*/  FFMA R2, R3, R0, RZ ;  /* 0x0000000003027223 */ /* 0x000fc800000000ff */
[----:B------:R-:W-:-:S04]  /*1180*/  FFMA R37, -R47, R2, R3 ;  /* 0x000000022f257223 */ /* 0x000fc80000000103 */
[----:B------:R-:W-:Y:S01]  /*1190*/  FFMA R0, R0, R37, R2 ;  /* 0x0000002500007223 */ /* 0x000fe20000000002 */
[----:B------:R-:W-:Y:S01]  /*11a0*/  VIMNMX R37, PT, PT, R11, R44, PT ;  /* 0x0000002c0b257248 */ /* 0x000fe20003fe0100 */
[----:B0-----:R-:W-:Y:S06]  /*11b0*/  @!P0 BRA `(.L_x_11) ;  /* 0x00000000000c8947 */ /* 0x001fec0003800000 */
[----:B------:R-:W-:Y:S01]  /*11c0*/  IMAD.MOV.U32 R0, RZ, RZ, R47 ;  /* 0x000000ffff007224 */ /* 0x000fe200078e002f */
[----:B------:R-:W-:-:S07]  /*11d0*/  MOV R2, 0x11f0 ;  /* 0x000011f000027802 */ /* 0x000fce0000000f00 */
[----:B------:R-:W-:Y:S05]  /*11e0*/  CALL.REL.NOINC `($__internal_0_$__cuda_sm3x_div_rn_noftz_f32_slowpath) ;  /* 0x0000001400bc7944 */ /* 0x000fea0003c00000 */
.L_x_11:
[----:B------:R-:W-:Y:S05]  /*11f0*/  BSYNC.RECONVERGENT B5 ;  /* 0x0000000000057941 */ /* 0x000fea0003800200 */
.L_x_10:
[----:B------:R-:W2:Y:S01]  /*1200*/  LDG.E R3, desc[UR4][R30.64+0x4] ;  /* 0x000004041e037981 */ /* 0x000ea2000c1e1900 */
[----:B------:R-:W-:Y:S01]  /*1210*/  IADD3 R2, PT, PT, R33, -R18, R53 ;  /* 0x8000001221027210 */ /* 0x000fe20007ffe035 */
[----:B------:R-:W-:Y:S01]  /*1220*/  BSSY.RECONVERGENT B5, `(.L_x_12) ;  /* 0x000000f000057945 */ /* 0x000fe20003800200 */
[----:B------:R-:W-:-:S03]  /*1230*/  FADD R52, R0, R52 ;  /* 0x0000003400347221 */ /* 0x000fc60000000000 */
[----:B------:R-:W-:-:S05]  /*1240*/  IMAD R2, R29, R2, RZ ;  /* 0x000000021d027224 */ /* 0x000fca00078e02ff */
        /* <DEDUP_REMOVED lines=8> */
[----:B0-----:R-:W-:Y:S06]  /*12d0*/  @!P0 BRA `(.L_x_13) ;  /* 0x00000000000c8947 */ /* 0x001fec0003800000 */
[----:B------:R-:W-:Y:S02]  /*12e0*/  MOV R0, R54 ;  /* 0x0000003600007202 */ /* 0x000fe40000000f00 */
[----:B------:R-:W-:-:S07]  /*12f0*/  MOV R2, 0x1310 ;  /* 0x0000131000027802 */ /* 0x000fce0000000f00 */
[----:B------:R-:W-:Y:S05]  /*1300*/  CALL.REL.NOINC `($__internal_0_$__cuda_sm3x_div_rn_noftz_f32_slowpath) ;  /* 0x0000001400747944 */ /* 0x000fea0003c00000 */
.L_x_13:
[----:B------:R-:W-:Y:S05]  /*1310*/  BSYNC.RECONVERGENT B5 ;  /* 0x0000000000057941 */ /* 0x000fea0003800200 */
.L_x_12:
[----:B------:R-:W2:Y:S01]  /*1320*/  LDG.E R3, desc[UR4][R30.64+0x8] ;  /* 0x000008041e037981 */ /* 0x000ea2000c1e1900 */
[----:B------:R-:W-:Y:S01]  /*1330*/  IMAD.MOV R2, RZ, RZ, -R12 ;  /* 0x000000ffff027224 */ /* 0x000fe200078e0a0c */
[----:B------:R-:W-:Y:S01]  /*1340*/  BSSY.RECONVERGENT B5, `(.L_x_14) ;  /* 0x0000011000057945 */ /* 0x000fe20003800200 */
[----:B------:R-:W-:Y:S02]  /*1350*/  FADD R52, R52, R0 ;  /* 0x0000000034347221 */ /* 0x000fe40000000000 */
[----:B------:R-:W-:-:S05]  /*1360*/  IMAD R2, R2, UR12, R51 ;  /* 0x0000000c02027c24 */ /* 0x000fca000f8e0233 */
[----:B------:R-:W-:-:S05]  /*1370*/  IADD3 R2, PT, PT, R2, R33, RZ ;  /* 0x0000002102027210 */ /* 0x000fca0007ffe0ff */
        /* <DEDUP_REMOVED lines=10> */
[----:B------:R-:W-:Y:S01]  /*1420*/  IMAD.MOV.U32 R0, RZ, RZ, R54 ;  /* 0x000000ffff007224 */ /* 0x000fe200078e0036 */
[----:B------:R-:W-:-:S07]  /*1430*/  MOV R2, 0x1450 ;  /* 0x0000145000027802 */ /* 0x000fce0000000f00 */
[----:B------:R-:W-:Y:S05]  /*1440*/  CALL.REL.NOINC `($__internal_0_$__cuda_sm3x_div_rn_noftz_f32_slowpath) ;  /* 0x0000001400247944 */ /* 0x000fea0003c00000 */
.L_x_15:
[----:B------:R-:W-:Y:S05]  /*1450*/  BSYNC.RECONVERGENT B5 ;  /* 0x0000000000057941 */ /* 0x000fea0003800200 */
.L_x_14:
[----:B------:R-:W2:Y:S01]  /*1460*/  LDG.E R3, desc[UR4][R30.64+0xc] ;  /* 0x00000c041e037981 */ /* 0x000ea2000c1e1900 */
[----:B------:R-:W-:Y:S01]  /*1470*/  IADD3 R2, PT, PT, -R13, RZ, RZ ;  /* 0x000000ff0d027210 */ /* 0x000fe20007ffe1ff */
[----:B------:R-:W-:Y:S01]  /*1480*/  BSSY.RECONVERGENT B5, `(.L_x_16) ;  /* 0x0000011000057945 */ /* 0x000fe20003800200 */
[----:B------:R-:W-:-:S03]  /*1490*/  FADD R52, R52, R0 ;  /* 0x0000000034347221 */ /* 0x000fc60000000000 */
[----:B------:R-:W-:-:S04]  /*14a0*/  IMAD R2, R2, UR12, R37 ;  /* 0x0000000c02027c24 */ /* 0x000fc8000f8e0225 */
[----:B------:R-:W-:-:S04]  /*14b0*/  IMAD.IADD R2, R2, 0x1, R33 ;  /* 0x0000000102027824 */ /* 0x000fc800078e0221 */
        /* <DEDUP_REMOVED lines=13> */
.L_x_17:
[----:B------:R-:W-:Y:S05]  /*1590*/  BSYNC.RECONVERGENT B5 ;  /* 0x0000000000057941 */ /* 0x000fea0003800200 */
.L_x_16:
        /* <DEDUP_REMOVED lines=19> */
.L_x_19:
[----:B------:R-:W-:Y:S05]  /*16d0*/  BSYNC.RECONVERGENT B5 ;  /* 0x0000000000057941 */ /* 0x000fea0003800200 */
.L_x_18:
        /* <DEDUP_REMOVED lines=19> */
.L_x_21:
[----:B------:R-:W-:Y:S05]  /*1810*/  BSYNC.RECONVERGENT B5 ;  /* 0x0000000000057941 */ /* 0x000fea0003800200 */
.L_x_20:
        /* <DEDUP_REMOVED lines=19> */
.L_x_23:
[----:B------:R-:W-:Y:S05]  /*1950*/  BSYNC.RECONVERGENT B5 ;  /* 0x0000000000057941 */ /* 0x000fea0003800200 */
.L_x_22:
        /* <DEDUP_REMOVED lines=19> */
.L_x_25:
[----:B------:R-:W-:Y:S05]  /*1a90*/  BSYNC.RECONVERGENT B5 ;  /* 0x0000000000057941 */ /* 0x000fea0003800200 */
.L_x_24:
[----:B------:R-:W0:Y:S01]  /*1aa0*/  LDC R3, c[0x0][0x3b4] ;  /* 0x0000ed00ff037b82 */ /* 0x000e220000000800 */
[----:B------:R-:W-:Y:S02]  /*1ab0*/  VIADD R35, R35, 0x8 ;  /* 0x0000000823237836 */ /* 0x000fe40000000000 */
[----:B------:R-:W-:Y:S01]  /*1ac0*/  FADD R52, R52, R0 ;  /* 0x0000000034347221 */ /* 0x000fe20000000000 */
[----:B------:R-:W-:Y:S01]  /*1ad0*/  IADD3 R32, PT, PT, R32, 0x8, RZ ;  /* 0x0000000820207810 */ /* 0x000fe20007ffe0ff */
[----:B------:R-:W-:Y:S01]  /*1ae0*/  VIADD R50, R50, 0x8 ;  /* 0x0000000832327836 */ /* 0x000fe20000000000 */
[----:B------:R-:W-:Y:S01]  /*1af0*/  ISETP.NE.AND P0, PT, R35, RZ, PT ;  /* 0x000000ff2300720c */ /* 0x000fe20003f05270 */
[----:B0-----:R-:W-:Y:S01]  /*1b00*/  IMAD.MOV R0, RZ, RZ, -R3 ;  /* 0x000000ffff007224 */ /* 0x001fe200078e0a03 */
[C---:B------:R-:W-:Y:S01]  /*1b10*/  LEA R48, R3.reuse, R48, 0x3 ;  /* 0x0000003003307211 */ /* 0x040fe200078e18ff */
[C---:B------:R-:W-:Y:S01]  /*1b20*/  IMAD R46, R3.reuse, 0x8, R46 ;  /* 0x00000008032e7824 */ /* 0x040fe200078e022e */
[C---:B------:R-:W-:Y:S01]  /*1b30*/  LEA R44, R3.reuse, R44, 0x3 ;  /* 0x0000002c032c7211 */ /* 0x040fe200078e18ff */
[C---:B------:R-:W-:Y:S01]  /*1b40*/  IMAD R42, R3.reuse, 0x8, R42 ;  /* 0x00000008032a7824 */ /* 0x040fe200078e022a */
[C---:B------:R-:W-:Y:S01]  /*1b50*/  LEA R40, R3.reuse, R40, 0x3 ;  /* 0x0000002803287211 */ /* 0x040fe200078e18ff */
[C---:B------:R-:W-:Y:S01]  /*1b60*/  IMAD R36, R3.reuse, 0x8, R36 ;  /* 0x0000000803247824 */ /* 0x040fe200078e0224 */
[C---:B------:R-:W-:Y:S01]  /*1b70*/  LEA R38, R3.reuse, R38, 0x3 ;  /* 0x0000002603267211 */ /* 0x040fe200078e18ff */
[----:B------:R-:W-:Y:S01]  /*1b80*/  IMAD R33, R0, 0x8, R33 ;  /* 0x0000000800217824 */ /* 0x000fe200078e0221 */
[----:B------:R-:W-:-:S03]  /*1b90*/  LEA R34, R3, R34, 0x3 ;  /* 0x0000002203227211 */ /* 0x000fc600078e18ff */
[----:B------:R-:W-:Y:S05]  /*1ba0*/  @P0 BRA `(.L_x_26) ;  /* 0xfffffff400180947 */ /* 0x000fea000383ffff */
.L_x_9:
[----:B------:R-:W-:Y:S05]  /*1bb0*/  BSYNC.RECONVERGENT B0 ;  /* 0x0000000000007941 */ /* 0x000fea0003800200 */
.L_x_8:
[----:B------:R-:W-:-:S13]  /*1bc0*/  ISETP.NE.AND P0, PT, R22, RZ, PT ;  /* 0x000000ff1600720c */ /* 0x000fda0003f05270 */
[----:B------:R-:W-:Y:S05]  /*1bd0*/  @!P0 BRA `(.L_x_7) ;  /* 0x0000000c001c8947 */ /* 0x000fea0003800000 */
[----:B------:R-:W-:Y:S01]  /*1be0*/  IADD3 R0, PT, PT, R22, -0x1, RZ ;  /* 0xffffffff16007810 */ /* 0x000fe20007ffe0ff */
[----:B------:R-:W-:Y:S03]  /*1bf0*/  BSSY.RECONVERGENT B0, `(.L_x_27) ;  /* 0x0000067000007945 */ /* 0x000fe60003800200 */
[----:B------:R-:W-:-:S13]  /*1c00*/  ISETP.GE.U32.AND P0, PT, R0, 0x3, PT ;  /* 0x000000030000780c */ /* 0x000fda0003f06070 */
[----:B------:R-:W-:Y:S05]  /*1c10*/  @!P0 BRA `(.L_x_28) ;  /* 0x0000000400908947 */ /* 0x000fea0003800000 */
[----:B------:R-:W0:Y:S01]  /*1c20*/  LDCU UR8, c[0x0][0x3a4] ;  /* 0x00007480ff0877ac */ /* 0x000e220008000800 */
[----:B------:R-:W1:Y:S01]  /*1c30*/  LDC R31, c[0x0][0x3bc] ;  /* 0x0000ef00ff1f7b82 */ /* 0x000e620000000800 */
[----:B------:R-:W2:Y:S01]  /*1c40*/  LDCU.64 UR14, c[0x0][0x388] ;  /* 0x00007100ff0e77ac */ /* 0x000ea20008000a00 */
[----:B------:R-:W3:Y:S01]  /*1c50*/  LDCU UR9, c[0x0][0x3ac] ;  /* 0x00007580ff0977ac */ /* 0x000ee20008000800 */
[----:B0-----:R-:W-:Y:S01]  /*1c60*/  IMAD R0, R5, UR8, R32 ;  /* 0x0000000805007c24 */ /* 0x001fe2000f8e0220 */
[----:B------:R-:W1:Y:S04]  /*1c70*/  LDCU UR8, c[0x0][0x3b4] ;  /* 0x00007680ff0877ac */ /* 0x000e680008000800 */
[----:B------:R-:W-:-:S04]  /*1c80*/  IADD3 R2, P0, PT, R7, R0, RZ ;  /* 0x0000000007027210 */ /* 0x000fc80007f1e0ff */
[----:B------:R-:W-:Y:S02]  /*1c90*/  LEA.HI.X.SX32 R3, R0, R19, 0x1, P0 ;  /* 0x0000001300037211 */ /* 0x000fe400000f0eff */
[----:B--2---:R-:W-:-:S04]  /*1ca0*/  LEA R34, P0, R2, UR14, 0x2 ;  /* 0x0000000e02227c11 */ /* 0x004fc8000f8010ff */
[----:B------:R-:W-:-:S05]  /*1cb0*/  LEA.HI.X R35, R2, UR15, R3, 0x2, P0 ;  /* 0x0000000f02237c11 */ /* 0x000fca00080f1403 */
[----:B------:R-:W2:Y:S01]  /*1cc0*/  LDG.E R3, desc[UR4][R34.64] ;  /* 0x0000000422037981 */ /* 0x000ea2000c1e1900 */
[----:B-1----:R-:W-:Y:S01]  /*1cd0*/  IMAD R0, R32, UR8, -R31 ;  /* 0x0000000820007c24 */ /* 0x002fe2000f8e0a1f */
[----:B------:R-:W-:Y:S03]  /*1ce0*/  BSSY.RECONVERGENT B5, `(.L_x_29) ;  /* 0x0000011000057945 */ /* 0x000fe60003800200 */
[----:B---3--:R-:W-:-:S05]  /*1cf0*/  VIADD R30, R0, UR9 ;  /* 0x00000009001e7c36 */ /* 0x008fca0008000000 */
[----:B------:R-:W-:-:S04]  /*1d00*/  VIMNMX R31, PT, PT, R11, R30, PT ;  /* 0x0000001e0b1f7248 */ /* 0x000fc80003fe0100 */
[----:B------:R-:W-:-:S05]  /*1d10*/  IADD3 R0, PT, PT, -R0, R31, RZ ;  /* 0x0000001f00007210 */ /* 0x000fca0007ffe1ff */
        /* <DEDUP_REMOVED lines=13> */
.L_x_30:
[----:B------:R-:W-:Y:S05]  /*1df0*/  BSYNC.RECONVERGENT B5 ;  /* 0x0000000000057941 */ /* 0x000fea0003800200 */
.L_x_29:
[----:B------:R-:W2:Y:S01]  /*1e00*/  LDG.E R3, desc[UR4][R34.64+0x4] ;  /* 0x0000040422037981 */ /* 0x000ea2000c1e1900 */
[----:B------:R-:W0:Y:S01]  /*1e10*/  LDC R31, c[0x0][0x3b4] ;  /* 0x0000ed00ff1f7b82 */ /* 0x000e220000000800 */
[----:B------:R-:W1:Y:S01]  /*1e20*/  LDCU UR8, c[0x0][0x3bc] ;  /* 0x00007780ff0877ac */ /* 0x000e620008000800 */
[----:B------:R-:W-:Y:S01]  /*1e30*/  BSSY.RECONVERGENT B5, `(.L_x_31) ;  /* 0x0000013000057945 */ /* 0x000fe20003800200 */
[----:B------:R-:W-:Y:S01]  /*1e40*/  FADD R52, R52, R0 ;  /* 0x0000000034347221 */ /* 0x000fe20000000000 */
[-C--:B0-----:R-:W-:Y:S01]  /*1e50*/  IADD3 R30, PT, PT, R30, R31.reuse, RZ ;  /* 0x0000001f1e1e7210 */ /* 0x081fe20007ffe0ff */
[----:B------:R-:W-:-:S03]  /*1e60*/  IMAD R31, R32, R31, R31 ;  /* 0x0000001f201f7224 */ /* 0x000fc600078e021f */
[----:B------:R-:W-:-:S04]  /*1e70*/  VIMNMX R2, PT, PT, R11, R30, PT ;  /* 0x0000001e0b027248 */ /* 0x000fc80003fe0100 */
[----:B-1----:R-:W-:-:S05]  /*1e80*/  IADD3 R2, PT, PT, R2, UR8, -R31 ;  /* 0x0000000802027c10 */ /* 0x002fca000fffe81f */
        /* <DEDUP_REMOVED lines=13> */
.L_x_32:
[----:B------:R-:W-:Y:S05]  /*1f60*/  BSYNC.RECONVERGENT B5 ;  /* 0x0000000000057941 */ /* 0x000fea0003800200 */
.L_x_31:
[----:B------:R-:W2:Y:S01]  /*1f70*/  LDG.E R3, desc[UR4][R34.64+0x8] ;  /* 0x0000080422037981 */ /* 0x000ea2000c1e1900 */
[----:B------:R-:W0:Y:S01]  /*1f80*/  LDCU UR8, c[0x0][0x3b4] ;  /* 0x00007680ff0877ac */ /* 0x000e220008000800 */
[----:B------:R-:W-:Y:S01]  /*1f90*/  BSSY.RECONVERGENT B5, `(.L_x_33) ;  /* 0x0000014000057945 */ /* 0x000fe20003800200 */
[----:B------:R-:W-:Y:S01]  /*1fa0*/  FADD R52, R52, R0 ;  /* 0x0000000034347221 */ /* 0x000fe20000000000 */
[----:B------:R-:W1:Y:S01]  /*1fb0*/  LDCU UR9, c[0x0][0x3bc] ;  /* 0x00007780ff0977ac */ /* 0x000e620008000800 */
[----:B0-----:R-:W-:Y:S01]  /*1fc0*/  IADD3 R30, PT, PT, R30, UR8, RZ ;  /* 0x000000081e1e7c10 */ /* 0x001fe2000fffe0ff */
[----:B------:R-:W-:-:S03]  /*1fd0*/  VIADD R31, R31, UR8 ;  /* 0x000000081f1f7c36 */ /* 0x000fc60008000000 */
        /* <DEDUP_REMOVED lines=15> */
.L_x_34:
[----:B------:R-:W-:Y:S05]  /*20d0*/  BSYNC.RECONVERGENT B5 ;  /* 0x0000000000057941 */ /* 0x000fea0003800200 */
.L_x_33:
[----:B------:R-:W2:Y:S01]  /*20e0*/  LDG.E R3, desc[UR4][R34.64+0xc] ;  /* 0x00000c0422037981 */ /* 0x000ea2000c1e1900 */
[----:B------:R-:W0:Y:S01]  /*20f0*/  LDCU UR8, c[0x0][0x3b4] ;  /* 0x00007680ff0877ac */ /* 0x000e220008000800 */
[----:B------:R-:W-:Y:S01]  /*2100*/  BSSY.RECONVERGENT B5, `(.L_x_35) ;  /* 0x0000013000057945 */ /* 0x000fe20003800200 */
[----:B------:R-:W-:Y:S01]  /*2110*/  FADD R52, R52, R0 ;  /* 0x0000000034347221 */ /* 0x000fe20000000000 */
[----:B------:R-:W1:Y:S01]  /*2120*/  LDCU UR9, c[0x0][0x3bc] ;  /* 0x00007780ff0977ac */ /* 0x000e620008000800 */
[----:B0-----:R-:W-:Y:S01]  /*2130*/  VIADD R31, R31, UR8 ;  /* 0x000000081f1f7c36 */ /* 0x001fe20008000000 */
[----:B------:R-:W-:-:S04]  /*2140*/  VIADDMNMX R30, R30, UR8, R11, PT ;  /* 0x000000081e1e7c46 */ /* 0x000fc8000b80010b */
        /* <DEDUP_REMOVED lines=14> */
.L_x_36:
[----:B------:R-:W-:Y:S05]  /*2230*/  BSYNC.RECONVERGENT B5 ;  /* 0x0000000000057941 */ /* 0x000fea0003800200 */
.L_x_35:
[----:B------:R-:W-:Y:S01]  /*2240*/  FADD R52, R52, R0 ;  /* 0x0000000034347221 */ /* 0x000fe20000000000 */
[----:B------:R-:W-:-:S07]  /*2250*/  VIADD R32, R32, 0x4 ;  /* 0x0000000420207836 */ /* 0x000fce0000000000 */
.L_x_28:
[----:B------:R-:W-:Y:S05]  /*2260*/  BSYNC.RECONVERGENT B0 ;  /* 0x0000000000007941 */ /* 0x000fea0003800200 */
.L_x_27:
[----:B------:R-:W-:-:S04]  /*2270*/  IADD3 R31, PT, PT, R9, -R8, RZ ;  /* 0x80000008091f7210 */ /* 0x000fc80007ffe0ff */
[----:B------:R-:W-:-:S13]  /*2280*/  LOP3.LUT P0, R0, R31, 0x3, RZ, 0xc0, !PT ;  /* 0x000000031f007812 */ /* 0x000fda000780c0ff */
[----:B------:R-:W-:Y:S05]  /*2290*/  @!P0 BRA `(.L_x_7) ;  /* 0x00000004006c8947 */ /* 0x000fea0003800000 */
[----:B------:R-:W-:Y:S01]  /*22a0*/  ISETP.NE.AND P0, PT, R0, 0x1, PT ;  /* 0x000000010000780c */ /* 0x000fe20003f05270 */
[----:B------:R-:W-:-:S12]  /*22b0*/  BSSY.RECONVERGENT B0, `(.L_x_37) ;  /* 0x0000038000007945 */ /* 0x000fd80003800200 */
        /* <DEDUP_REMOVED lines=30> */
.L_x_40:
[----:B------:R-:W-:Y:S05]  /*24a0*/  BSYNC.RECONVERGENT B5 ;  /* 0x0000000000057941 */ /* 0x000fea0003800200 */
.L_x_39:
[----:B------:R-:W2:Y:S01]  /*24b0*/  LDG.E R3, desc[UR4][R34.64+0x4] ;  /* 0x0000040422037981 */ /* 0x000ea2000c1e1900 */
[----:B------:R-:W0:Y:S01]  /*24c0*/  LDC R33, c[0x0][0x3b4] ;  /* 0x0000ed00ff217b82 */ /* 0x000e220000000800 */
[----:B------:R-:W1:Y:S01]  /*24d0*/  LDCU UR8, c[0x0][0x3bc] ;  /* 0x00007780ff0877ac */ /* 0x000e620008000800 */
[----:B------:R-:W-:Y:S01]  /*24e0*/  BSSY.RECONVERGENT B5, `(.L_x_41) ;  /* 0x0000012000057945 */ /* 0x000fe20003800200 */
[----:B------:R-:W-:Y:S01]  /*24f0*/  FADD R52, R52, R0 ;  /* 0x0000000034347221 */ /* 0x000fe20000000000 */
[-C--:B0-----:R-:W-:Y:S01]  /*2500*/  IMAD R2, R32, R33.reuse, R33 ;  /* 0x0000002120027224 */ /* 0x081fe200078e0221 */
[----:B------:R-:W-:-:S04]  /*2510*/  VIADDMNMX R33, R30, R33, R11, PT ;  /* 0x000000211e217246 */ /* 0x000fc8000380010b */
        /* <DEDUP_REMOVED lines=14> */
.L_x_42:
[----:B------:R-:W-:Y:S05]  /*2600*/  BSYNC.RECONVERGENT B5 ;  /* 0x0000000000057941 */ /* 0x000fea0003800200 */
.L_x_41:
[----:B------:R-:W-:Y:S01]  /*2610*/  FADD R52, R52, R0 ;  /* 0x0000000034347221 */ /* 0x000fe20000000000 */
[----:B------:R-:W-:-:S07]  /*2620*/  VIADD R32, R32, 0x2 ;  /* 0x0000000220207836 */ /* 0x000fce0000000000 */
.L_x_38:
[----:B------:R-:W-:Y:S05]  /*2630*/  BSYNC.RECONVERGENT B0 ;  /* 0x0000000000007941 */ /* 0x000fea0003800200 */
.L_x_37:
[----:B------:R-:W-:-:S04]  /*2640*/  LOP3.LUT R31, R31, 0x1, RZ, 0xc0, !PT ;  /* 0x000000011f1f7812 */ /* 0x000fc800078ec0ff */
[----:B------:R-:W-:-:S13]  /*2650*/  ISETP.NE.U32.AND P0, PT, R31, 0x1, PT ;  /* 0x000000011f00780c */ /* 0x000fda0003f05070 */
[----:B------:R-:W-:Y:S05]  /*2660*/  @P0 BRA `(.L_x_7) ;  /* 0x0000000000780947 */ /* 0x000fea0003800000 */
        /* <DEDUP_REMOVED lines=9> */
[----:B------:R-:W-:-:S06]  /*2700*/  LEA.HI.X R3, R3, UR15, R0, 0x2, P0 ;  /* 0x0000000f03037c11 */ /* 0x000fcc00080f1400 */
[----:B------:R-:W2:Y:S01]  /*2710*/  LDG.E R3, desc[UR4][R2.64] ;  /* 0x0000000402037981 */ /* 0x000ea2000c1e1900 */
[----:B-1----:R-:W-:Y:S01]  /*2720*/  IMAD R0, R32, UR8, -R31 ;  /* 0x0000000820007c24 */ /* 0x002fe2000f8e0a1f */
[----:B------:R-:W-:Y:S04]  /*2730*/  BSSY.RECONVERGENT B0, `(.L_x_43) ;  /* 0x0000010000007945 */ /* 0x000fe80003800200 */
[----:B---3--:R-:W-:-:S04]  /*2740*/  VIADDMNMX R31, R0, UR9, R11, PT ;  /* 0x00000009001f7c46 */ /* 0x008fc8000b80010b */
        /* <DEDUP_REMOVED lines=14> */
.L_x_44:
[----:B------:R-:W-:Y:S05]  /*2830*/  BSYNC.RECONVERGENT B0 ;  /* 0x0000000000007941 */ /* 0x000fea0003800200 */
.L_x_43:
[----:B------:R-:W-:-:S07]  /*2840*/  FADD R52, R52, R0 ;  /* 0x0000000034347221 */ /* 0x000fce0000000000 */
.L_x_7:
[----:B------:R-:W-:Y:S05]  /*2850*/  BSYNC.RECONVERGENT B1 ;  /* 0x0000000000017941 */ /* 0x000fea0003800200 */
.L_x_6:
[----:B------:R-:W-:-:S04]  /*2860*/  IADD3 R5, PT, PT, R5, 0x1, RZ ;  /* 0x0000000105057810 */ /* 0x000fc80007ffe0ff */
[----:B------:R-:W-:-:S13]  /*2870*/  ISETP.NE.AND P0, PT, R5, R6, PT ;  /* 0x000000060500720c */ /* 0x000fda0003f05270 */
[----:B------:R-:W-:Y:S05]  /*2880*/  @P0 BRA `(.L_x_45) ;  /* 0xffffffe400680947 */ /* 0x000fea000383ffff */
.L_x_5:
[----:B------:R-:W-:Y:S05]  /*2890*/  BSYNC.RECONVERGENT B2 ;  /* 0x0000000000027941 */ /* 0x000fea0003800200 */
.L_x_4:
[----:B------:R-:W0:Y:S02]  /*28a0*/  LDC.64 R2, c[0x0][0x3c0] ;  /* 0x0000f000ff027b82 */ /* 0x000e240000000a00 */
[----:B0-----:R-:W-:-:S05]  /*28b0*/  IMAD.WIDE R4, R4, 0x4, R2 ;  /* 0x0000000404047825 */ /* 0x001fca00078e0202 */
[----:B------:R-:W-:Y:S01]  /*28c0*/  STG.E desc[UR4][R4.64], R52 ;  /* 0x0000003404007986 */ /* 0x000fe2000c101904 */
[----:B------:R-:W-:Y:S05]  /*28d0*/  EXIT ;  /* 0x000000000000794d */ /* 0x000fea0003800000 */
        .weak           $__internal_0_$__cuda_sm3x_div_rn_noftz_f32_slowpath
        .type           $__internal_0_$__cuda_sm3x_div_rn_noftz_f32_slowpath,@function
        .size           $__internal_0_$__cuda_sm3x_div_rn_noftz_f32_slowpath,(.L_x_84 - $__internal_0_$__cuda_sm3x_div_rn_noftz_f32_slowpath)
$__internal_0_$__cuda_sm3x_div_rn_noftz_f32_slowpath:
[----:B------:R-:W-:Y:S01]  /*28e0*/  SHF.R.U32.HI R47, RZ, 0x17, R0 ;  /* 0x00000017ff2f7819 */ /* 0x000fe20000011600 */
[----:B------:R-:W-:Y:S01]  /*28f0*/  BSSY.RECONVERGENT B3, `(.L_x_46) ;  /* 0x0000062000037945 */ /* 0x000fe20003800200 */
[----:B------:R-:W-:Y:S02]  /*2900*/  SHF.R.U32.HI R54, RZ, 0x17, R3 ;  /* 0x00000017ff367819 */ /* 0x000fe40000011603 */
[----:B------:R-:W-:Y:S02]  /*2910*/  LOP3.LUT R47, R47, 0xff, RZ, 0xc0, !PT ;  /* 0x000000ff2f2f7812 */ /* 0x000fe400078ec0ff */
[----:B------:R-:W-:-:S03]  /*2920*/  LOP3.LUT R54, R54, 0xff, RZ, 0xc0, !PT ;  /* 0x000000ff36367812 */ /* 0x000fc600078ec0ff */
[----:B------:R-:W-:Y:S01]  /*2930*/  VIADD R55, R47, 0xffffffff ;  /* 0xffffffff2f377836 */ /* 0x000fe20000000000 */
[----:B------:R-:W-:-:S04]  /*2940*/  IADD3 R56, PT, PT, R54, -0x1, RZ ;  /* 0xffffffff36387810 */ /* 0x000fc80007ffe0ff */
[----:B------:R-:W-:-:S04]  /*2950*/  ISETP.GT.U32.AND P0, PT, R55, 0xfd, PT ;  /* 0x000000fd3700780c */ /* 0x000fc80003f04070 */
[----:B------:R-:W-:-:S13]  /*2960*/  ISETP.GT.U32.OR P0, PT, R56, 0xfd, P0 ;  /* 0x000000fd3800780c */ /* 0x000fda0000704470 */
[----:B------:R-:W-:Y:S01]  /*2970*/  @!P0 IMAD.MOV.U32 R49, RZ, RZ, RZ ;  /* 0x000000ffff318224 */ /* 0x000fe200078e00ff */
[----:B------:R-:W-:Y:S06]  /*2980*/  @!P0 BRA `(.L_x_47) ;  /* 0x00000000005c8947 */ /* 0x000fec0003800000 */
[----:B------:R-:W-:Y:S02]  /*2990*/  FSETP.GTU.FTZ.AND P0, PT, |R3|, +INF , PT ;  /* 0x7f8000000300780b */ /* 0x000fe40003f1c200 */
[----:B------:R-:W-:-:S04]  /*29a0*/  FSETP.GTU.FTZ.AND P1, PT, |R0|, +INF , PT ;  /* 0x7f8000000000780b */ /* 0x000fc80003f3c200 */
[----:B------:R-:W-:-:S13]  /*29b0*/  PLOP3.LUT P0, PT, P0, P1, PT, 0xf8, 0x8f ;  /* 0x00000000008f781c */ /* 0x000fda0000703f70 */
[----:B------:R-:W-:Y:S05]  /*29c0*/  @P0 BRA `(.L_x_48) ;  /* 0x00000004004c0947 */ /* 0x000fea0003800000 */
[----:B------:R-:W-:-:S13]  /*29d0*/  LOP3.LUT P0, RZ, R0, 0x7fffffff, R3, 0xc8, !PT ;  /* 0x7fffffff00ff7812 */ /* 0x000fda000780c803 */
[----:B------:R-:W-:Y:S05]  /*29e0*/  @!P0 BRA `(.L_x_49) ;  /* 0x00000004003c8947 */ /* 0x000fea0003800000 */
[C---:B------:R-:W-:Y:S02]  /*29f0*/  FSETP.NEU.FTZ.AND P0, PT, |R3|.reuse, +INF , PT ;  /* 0x7f8000000300780b */ /* 0x040fe40003f1d200 */
[----:B------:R-:W-:Y:S02]  /*2a00*/  FSETP.NEU.FTZ.AND P2, PT, |R0|, +INF , PT ;  /* 0x7f8000000000780b */ /* 0x000fe40003f5d200 */
[----:B------:R-:W-:-:S11]  /*2a10*/  FSETP.NEU.FTZ.AND P1, PT, |R3|, +INF , PT ;  /* 0x7f8000000300780b */ /* 0x000fd60003f3d200 */
[----:B------:R-:W-:Y:S05]  /*2a20*/  @!P2 BRA !P0, `(.L_x_49) ;  /* 0x00000004002ca947 */ /* 0x000fea0004000000 */
[----:B------:R-:W-:-:S04]  /*2a30*/  LOP3.LUT P0, RZ, R3, 0x7fffffff, RZ, 0xc0, !PT ;  /* 0x7fffffff03ff7812 */ /* 0x000fc8000780c0ff */
[----:B------:R-:W-:-:S13]  /*2a40*/  PLOP3.LUT P0, PT, P2, P0, PT, 0x2f, 0xf2 ;  /* 0x0000000000f2781c */ /* 0x000fda0001700577 */
[----:B------:R-:W-:Y:S05]  /*2a50*/  @P0 BRA `(.L_x_50) ;  /* 0x0000000400180947 */ /* 0x000fea0003800000 */
[----:B------:R-:W-:-:S04]  /*2a60*/  LOP3.LUT P0, RZ, R0, 0x7fffffff, RZ, 0xc0, !PT ;  /* 0x7fffffff00ff7812 */ /* 0x000fc8000780c0ff */
[----:B------:R-:W-:-:S13]  /*2a70*/  PLOP3.LUT P0, PT, P1, P0, PT, 0x2f, 0xf2 ;  /* 0x0000000000f2781c */ /* 0x000fda0000f00577 */
[----:B------:R-:W-:Y:S05]  /*2a80*/  @P0 BRA `(.L_x_51) ;  /* 0x0000000400000947 */ /* 0x000fea0003800000 */
[----:B------:R-:W-:Y:S02]  /*2a90*/  ISETP.GE.AND P0, PT, R56, RZ, PT ;  /* 0x000000ff3800720c */ /* 0x000fe40003f06270 */
[----:B------:R-:W-:-:S11]  /*2aa0*/  ISETP.GE.AND P1, PT, R55, RZ, PT ;  /* 0x000000ff3700720c */ /* 0x000fd60003f26270 */
[----:B------:R-:W-:Y:S01]  /*2ab0*/  @P0 MOV R49, RZ ;  /* 0x000000ff00310202 */ /* 0x000fe20000000f00 */
[----:B------:R-:W-:Y:S02]  /*2ac0*/  @!P0 IMAD.MOV.U32 R49, RZ, RZ, -0x40 ;  /* 0xffffffc0ff318424 */ /* 0x000fe400078e00ff */
[----:B------:R-:W-:Y:S01]  /*2ad0*/  @!P0 FFMA R3, R3, 1.84467440737095516160e+19, RZ ;  /* 0x5f80000003038823 */ /* 0x000fe200000000ff */
[----:B------:R-:W-:Y:S02]  /*2ae0*/  @!P1 FFMA R0, R0, 1.84467440737095516160e+19, RZ ;  /* 0x5f80000000009823 */ /* 0x000fe400000000ff */
[----:B------:R-:W-:-:S07]  /*2af0*/  @!P1 IADD3 R49, PT, PT, R49, 0x40, RZ ;  /* 0x0000004031319810 */ /* 0x000fce0007ffe0ff */
.L_x_47:
[----:B------:R-:W-:Y:S01]  /*2b00*/  LEA R55, R47, 0xc0800000, 0x17 ;  /* 0xc08000002f377811 */ /* 0x000fe200078eb8ff */
[----:B------:R-:W-:Y:S01]  /*2b10*/  BSSY.RECONVERGENT B4, `(.L_x_52) ;  /* 0x0000036000047945 */ /* 0x000fe20003800200 */
[----:B------:R-:W-:-:S03]  /*2b20*/  IADD3 R54, PT, PT, R54, -0x7f, RZ ;  /* 0xffffff8136367810 */ /* 0x000fc60007ffe0ff */
[----:B------:R-:W-:-:S04]  /*2b30*/  IMAD.IADD R58, R0, 0x1, -R55 ;  /* 0x00000001003a7824 */ /* 0x000fc800078e0a37 */
[----:B------:R-:W0:Y:S01]  /*2b40*/  MUFU.RCP R0, R58 ;  /* 0x0000003a00007308 */ /* 0x000e220000001000 */
[----:B------:R-:W-:-:S04]  /*2b50*/  FADD.FTZ R55, -R58, -RZ ;  /* 0x800000ff3a377221 */ /* 0x000fc80000010100 */
[----:B0-----:R-:W-:-:S04]  /*2b60*/  FFMA R57, R0, R55, 1 ;  /* 0x3f80000000397423 */ /* 0x001fc80000000037 */
[----:B------:R-:W-:Y:S01]  /*2b70*/  FFMA R57, R0, R57, R0 ;  /* 0x0000003900397223 */ /* 0x000fe20000000000 */
[C---:B------:R-:W-:Y:S01]  /*2b80*/  IMAD R0, R54.reuse, -0x800000, R3 ;  /* 0xff80000036007824 */ /* 0x040fe200078e0203 */
[----:B------:R-:W-:-:S03]  /*2b90*/  IADD3 R54, PT, PT, R54, 0x7f, -R47 ;  /* 0x0000007f36367810 */ /* 0x000fc60007ffe82f */
[----:B------:R-:W-:Y:S02]  /*2ba0*/  FFMA R56, R0, R57, RZ ;  /* 0x0000003900387223 */ /* 0x000fe400000000ff */
[----:B------:R-:W-:Y:S02]  /*2bb0*/  IMAD.IADD R49, R54, 0x1, R49 ;  /* 0x0000000136317824 */ /* 0x000fe400078e0231 */
[----:B------:R-:W-:-:S04]  /*2bc0*/  FFMA R3, R55, R56, R0 ;  /* 0x0000003837037223 */ /* 0x000fc80000000000 */
[----:B------:R-:W-:-:S04]  /*2bd0*/  FFMA R56, R57, R3, R56 ;  /* 0x0000000339387223 */ /* 0x000fc80000000038 */
[----:B------:R-:W-:-:S04]  /*2be0*/  FFMA R55, R55, R56, R0 ;  /* 0x0000003837377223 */ /* 0x000fc80000000000 */
[----:B------:R-:W-:-:S05]  /*2bf0*/  FFMA R0, R57, R55, R56 ;  /* 0x0000003739007223 */ /* 0x000fca0000000038 */
[----:B------:R-:W-:-:S04]  /*2c00*/  SHF.R.U32.HI R3, RZ, 0x17, R0 ;  /* 0x00000017ff037819 */ /* 0x000fc80000011600 */
[----:B------:R-:W-:-:S04]  /*2c10*/  LOP3.LUT R54, R3, 0xff, RZ, 0xc0, !PT ;  /* 0x000000ff03367812 */ /* 0x000fc800078ec0ff */
[----:B------:R-:W-:-:S05]  /*2c20*/  IADD3 R3, PT, PT, R54, R49, RZ ;  /* 0x0000003136037210 */ /* 0x000fca0007ffe0ff */
[----:B------:R-:W-:-:S05]  /*2c30*/  VIADD R47, R3, 0xffffffff ;  /* 0xffffffff032f7836 */ /* 0x000fca0000000000 */
[----:B------:R-:W-:-:S13]  /*2c40*/  ISETP.GE.U32.AND P0, PT, R47, 0xfe, PT ;  /* 0x000000fe2f00780c */ /* 0x000fda0003f06070 */
[----:B------:R-:W-:Y:S05]  /*2c50*/  @!P0 BRA `(.L_x_53) ;  /* 0x0000000000808947 */ /* 0x000fea0003800000 */
[----:B------:R-:W-:-:S13]  /*2c60*/  ISETP.GT.AND P0, PT, R3, 0xfe, PT ;  /* 0x000000fe0300780c */ /* 0x000fda0003f04270 */
[----:B------:R-:W-:Y:S05]  /*2c70*/  @P0 BRA `(.L_x_54) ;  /* 0x00000000006c0947 */ /* 0x000fea0003800000 */
[----:B------:R-:W-:-:S13]  /*2c80*/  ISETP.GE.AND P0, PT, R3, 0x1, PT ;  /* 0x000000010300780c */ /* 0x000fda0003f06270 */
[----:B------:R-:W-:Y:S05]  /*2c90*/  @P0 BRA `(.L_x_55) ;  /* 0x0000000000740947 */ /* 0x000fea0003800000 */
[----:B------:R-:W-:Y:S02]  /*2ca0*/  ISETP.GE.AND P0, PT, R3, -0x18, PT ;  /* 0xffffffe80300780c */ /* 0x000fe40003f06270 */
[----:B------:R-:W-:-:S11]  /*2cb0*/  LOP3.LUT R0, R0, 0x80000000, RZ, 0xc0, !PT ;  /* 0x8000000000007812 */ /* 0x000fd600078ec0ff */
[----:B------:R-:W-:Y:S05]  /*2cc0*/  @!P0 BRA `(.L_x_55) ;  /* 0x0000000000688947 */ /* 0x000fea0003800000 */
[-CC-:B------:R-:W-:Y:S01]  /*2cd0*/  FFMA.RZ R47, R57, R55.reuse, R56.reuse ;  /* 0x00000037392f7223 */ /* 0x180fe2000000c038 */
[----:B------:R-:W-:Y:S01]  /*2ce0*/  IADD3 R54, PT, PT, R3, 0x20, RZ ;  /* 0x0000002003367810 */ /* 0x000fe20007ffe0ff */
[CCC-:B------:R-:W-:Y:S01]  /*2cf0*/  FFMA.RP R49, R57.reuse, R55.reuse, R56.reuse ;  /* 0x0000003739317223 */ /* 0x1c0fe20000008038 */
[----:B------:R-:W-:Y:S01]  /*2d00*/  FFMA.RM R56, R57, R55, R56 ;  /* 0x0000003739387223 */ /* 0x000fe20000004038 */
[----:B------:R-:W-:Y:S02]  /*2d10*/  ISETP.NE.AND P2, PT, R3, RZ, PT ;  /* 0x000000ff0300720c */ /* 0x000fe40003f45270 */
[----:B------:R-:W-:Y:S02]  /*2d20*/  LOP3.LUT R47, R47, 0x7fffff, RZ, 0xc0, !PT ;  /* 0x007fffff2f2f7812 */ /* 0x000fe400078ec0ff */
[----:B------:R-:W-:Y:S01]  /*2d30*/  ISETP.NE.AND P1, PT, R3, RZ, PT ;  /* 0x000000ff0300720c */ /* 0x000fe20003f25270 */
[----:B------:R-:W-:Y:S01]  /*2d40*/  IMAD.MOV R3, RZ, RZ, -R3 ;  /* 0x000000ffff037224 */ /* 0x000fe200078e0a03 */
[----:B------:R-:W-:-:S02]  /*2d50*/  LOP3.LUT R47, R47, 0x800000, RZ, 0xfc, !PT ;  /* 0x008000002f2f7812 */ /* 0x000fc400078efcff */
[----:B------:R-:W-:Y:S02]  /*2d60*/  FSETP.NEU.FTZ.AND P0, PT, R49, R56, PT ;  /* 0x000000383100720b */ /* 0x000fe40003f1d000 */
[----:B------:R-:W-:Y:S02]  /*2d70*/  SHF.L.U32 R54, R47, R54, RZ ;  /* 0x000000362f367219 */ /* 0x000fe400000006ff */
[----:B------:R-:W-:Y:S02]  /*2d80*/  SEL R56, R3, RZ, P2 ;  /* 0x000000ff03387207 */ /* 0x000fe40001000000 */
[----:B------:R-:W-:Y:S02]  /*2d90*/  ISETP.NE.AND P1, PT, R54, RZ, P1 ;  /* 0x000000ff3600720c */ /* 0x000fe40000f25270 */
[----:B------:R-:W-:Y:S02]  /*2da0*/  SHF.R.U32.HI R54, RZ, R56, R47 ;  /* 0x00000038ff367219 */ /* 0x000fe4000001162f */
[----:B------:R-:W-:-:S02]  /*2db0*/  PLOP3.LUT P0, PT, P0, P1, PT, 0xf8, 0x8f ;  /* 0x00000000008f781c */ /* 0x000fc40000703f70 */
[----:B------:R-:W-:Y:S02]  /*2dc0*/  SHF.R.U32.HI R47, RZ, 0x1, R54 ;  /* 0x00000001ff2f7819 */ /* 0x000fe40000011636 */
[----:B------:R-:W-:-:S04]  /*2dd0*/  SEL R56, RZ, 0x1, !P0 ;  /* 0x00000001ff387807 */ /* 0x000fc80004000000 */
[----:B------:R-:W-:-:S04]  /*2de0*/  LOP3.LUT R3, R56, 0x1, R47, 0xf8, !PT ;  /* 0x0000000138037812 */ /* 0x000fc800078ef82f */
[----:B------:R-:W-:-:S04]  /*2df0*/  LOP3.LUT R54, R3, R54, RZ, 0xc0, !PT ;  /* 0x0000003603367212 */ /* 0x000fc800078ec0ff */
[----:B------:R-:W-:-:S04]  /*2e00*/  IADD3 R47, PT, PT, R47, R54, RZ ;  /* 0x000000362f2f7210 */ /* 0x000fc80007ffe0ff */
[----:B------:R-:W-:Y:S01]  /*2e10*/  LOP3.LUT R0, R47, R0, RZ, 0xfc, !PT ;  /* 0x000000002f007212 */ /* 0x000fe200078efcff */
[----:B------:R-:W-:Y:S06]  /*2e20*/  BRA `(.L_x_55) ;  /* 0x0000000000107947 */ /* 0x000fec0003800000 */
.L_x_54:
[----:B------:R-:W-:-:S04]  /*2e30*/  LOP3.LUT R0, R0, 0x80000000, RZ, 0xc0, !PT ;  /* 0x8000000000007812 */ /* 0x000fc800078ec0ff */
[----:B------:R-:W-:Y:S01]  /*2e40*/  LOP3.LUT R0, R0, 0x7f800000, RZ, 0xfc, !PT ;  /* 0x7f80000000007812 */ /* 0x000fe200078efcff */
[----:B------:R-:W-:Y:S06]  /*2e50*/  BRA `(.L_x_55) ;  /* 0x0000000000047947 */ /* 0x000fec0003800000 */
.L_x_53:
[----:B------:R-:W-:-:S07]  /*2e60*/  IMAD R0, R49, 0x800000, R0 ;  /* 0x0080000031007824 */ /* 0x000fce00078e0200 */
.L_x_55:
[----:B------:R-:W-:Y:S05]  /*2e70*/  BSYNC.RECONVERGENT B4 ;  /* 0x0000000000047941 */ /* 0x000fea0003800200 */
.L_x_52:
[----:B------:R-:W-:Y:S05]  /*2e80*/  BRA `(.L_x_56) ;  /* 0x0000000000207947 */ /* 0x000fea0003800000 */
.L_x_51:
[----:B------:R-:W-:-:S04]  /*2e90*/  LOP3.LUT R0, R0, 0x80000000, R3, 0x48, !PT ;  /* 0x8000000000007812 */ /* 0x000fc800078e4803 */
[----:B------:R-:W-:Y:S01]  /*2ea0*/  LOP3.LUT R0, R0, 0x7f800000, RZ, 0xfc, !PT ;  /* 0x7f80000000007812 */ /* 0x000fe200078efcff */
[----:B------:R-:W-:Y:S06]  /*2eb0*/  BRA `(.L_x_56) ;  /* 0x0000000000147947 */ /* 0x000fec0003800000 */
.L_x_50:
[----:B------:R-:W-:Y:S01]  /*2ec0*/  LOP3.LUT R0, R0, 0x80000000, R3, 0x48, !PT ;  /* 0x8000000000007812 */ /* 0x000fe200078e4803 */
[----:B------:R-:W-:Y:S06]  /*2ed0*/  BRA `(.L_x_56) ;  /* 0x00000000000c7947 */ /* 0x000fec0003800000 */
.L_x_49:
[----:B------:R-:W0:Y:S01]  /*2ee0*/  MUFU.RSQ R0, -QNAN ;  /* 0xffc0000000007908 */ /* 0x000e220000001400 */
[----:B------:R-:W-:Y:S05]  /*2ef0*/  BRA `(.L_x_56) ;  /* 0x0000000000047947 */ /* 0x000fea0003800000 */
.L_x_48:
[----:B------:R-:W-:-:S07]  /*2f00*/  FADD.FTZ R0, R3, R0 ;  /* 0x0000000003007221 */ /* 0x000fce0000010000 */
.L_x_56:
[----:B------:R-:W-:Y:S05]  /*2f10*/  BSYNC.RECONVERGENT B3 ;  /* 0x0000000000037941 */ /* 0x000fea0003800200 */
.L_x_46:
[----:B------:R-:W-:-:S04]  /*2f20*/  HFMA2 R3, -RZ, RZ, 0, 0 ;  /* 0x00000000ff037431 */ /* 0x000fc800000001ff */
[----:B0-----:R-:W-:Y:S05]  /*2f30*/  RET.REL.NODEC R2 `(_Z15AvePoolBackwardiPKfiiiiiiiiiiiiPf) ;  /* 0xffffffd002307950 */ /* 0x001fea0003c3ffff */
.L_x_57:
[----:B------:R-:W-:-:S00]  /*2f40*/  BRA `(.L_x_57) ;  /* 0xfffffffc00fc7947 */ /* 0x000fc0000383ffff */
[----:B------:R-:W-:-:S00]  /*2f50*/  NOP ;  /* 0x0000000000007918 */ /* 0x000fc00000000000 */
        /* <DEDUP_REMOVED lines=10> */
.L_x_84:


//--------------------- .text._Z14AvePoolForwardiPKfiiiiiiiiiiiiPf --------------------------
	.section	.text._Z14AvePoolForwardiPKfiiiiiiiiiiiiPf,"ax",@progbits
	.align	128
        .global         _Z14AvePoolForwardiPKfiiiiiiiiiiiiPf
        .type           _Z14AvePoolForwardiPKfiiiiiiiiiiiiPf,@function
        .size           _Z14AvePoolForwardiPKfiiiiiiiiiiiiPf,(.L_x_85 - _Z14AvePoolForwardiPKfiiiiiiiiiiiiPf)
        .other          _Z14AvePoolForwardiPKfiiiiiiiiiiiiPf,@"STO_CUDA_ENTRY STV_DEFAULT"
_Z14AvePoolForwardiPKfiiiiiiiiiiiiPf:
.text._Z14AvePoolForwardiPKfiiiiiiiiiiiiPf:
        /* <DEDUP_REMOVED lines=10> */
[----:B------:R-:W1:Y:S01]  /*00a0*/  LDCU.64 UR4, c[0x0][0x398] ;  /* 0x00007300ff0477ac */ /* 0x000e620008000a00 */
[----:B------:R-:W-:Y:S01]  /*00b0*/  BSSY.RECONVERGENT B1, `(.L_x_58) ;  /* 0x000013c000017945 */ /* 0x000fe20003800200 */
[----:B------:R-:W2:Y:S04]  /*00c0*/  LDCU.64 UR8, c[0x0][0x3a8] ;  /* 0x00007500ff0877ac */ /* 0x000ea80008000a00 */
[----:B------:R-:W3:Y:S01]  /*00d0*/  LDC R9, c[0x0][0x3a0] ;  /* 0x0000e800ff097b82 */ /* 0x000ee20000000800 */
[----:B------:R-:W4:Y:S07]  /*00e0*/  LDCU.64 UR6, c[0x0][0x358] ;  /* 0x00006b00ff0677ac */ /* 0x000f2e0008000a00 */
[----:B------:R-:W5:Y:S01]  /*00f0*/  LDC.64 R12, c[0x0][0x3b8] ;  /* 0x0000ee00ff0c7b82 */ /* 0x000f620000000a00 */
[----:B0-----:R-:W-:-:S04]  /*0100*/  IABS R8, R7 ;  /* 0x0000000700087213 */ /* 0x001fc80000000000 */
[----:B------:R-:W0:Y:S01]  /*0110*/  I2F.RP R4, R8 ;  /* 0x0000000800047306 */ /* 0x000e220000209400 */
[----:B---3--:R-:W-:-:S07]  /*0120*/  IABS R10, R9 ;  /* 0x00000009000a7213 */ /* 0x008fce0000000000 */
[----:B0-----:R-:W0:Y:S02]  /*0130*/  MUFU.RCP R4, R4 ;  /* 0x0000000400047308 */ /* 0x001e240000001000 */
[----:B0-----:R-:W-:Y:S01]  /*0140*/  VIADD R2, R4, 0xffffffe ;  /* 0x0ffffffe04027836 */ /* 0x001fe20000000000 */
[----:B------:R-:W-:-:S05]  /*0150*/  LOP3.LUT R4, R0, R7, RZ, 0x3c, !PT ;  /* 0x0000000700047212 */ /* 0x000fca00078e3cff */
[----:B------:R0:W3:Y:S01]  /*0160*/  F2I.FTZ.U32.TRUNC.NTZ R3, R2 ;  /* 0x0000000200037305 */ /* 0x0000e2000021f000 */
[----:B------:R-:W-:Y:S01]  /*0170*/  ISETP.GE.AND P1, PT, R4, RZ, PT ;  /* 0x000000ff0400720c */ /* 0x000fe20003f26270 */
[----:B0-----:R-:W-:Y:S02]  /*0180*/  IMAD.MOV.U32 R2, RZ, RZ, RZ ;  /* 0x000000ffff027224 */ /* 0x001fe400078e00ff */
[----:B---3--:R-:W-:-:S04]  /*0190*/  IMAD.MOV R5, RZ, RZ, -R3 ;  /* 0x000000ffff057224 */ /* 0x008fc800078e0a03 */
[----:B------:R-:W-:-:S04]  /*01a0*/  IMAD R5, R5, R8, RZ ;  /* 0x0000000805057224 */ /* 0x000fc800078e02ff */
[----:B------:R-:W-:Y:S02]  /*01b0*/  IMAD.HI.U32 R3, R3, R5, R2 ;  /* 0x0000000503037227 */ /* 0x000fe400078e0002 */
[----:B------:R-:W0:Y:S04]  /*01c0*/  I2F.RP R5, R10 ;  /* 0x0000000a00057306 */ /* 0x000e280000209400 */
[----:B------:R-:W-:-:S04]  /*01d0*/  IMAD.HI.U32 R2, R3, R6, RZ ;  /* 0x0000000603027227 */ /* 0x000fc800078e00ff */
[----:B------:R-:W-:-:S04]  /*01e0*/  IMAD.MOV R3, RZ, RZ, -R2 ;  /* 0x000000ffff037224 */ /* 0x000fc800078e0a02 */
[C---:B------:R-:W-:Y:S01]  /*01f0*/  IMAD R3, R8.reuse, R3, R6 ;  /* 0x0000000308037224 */ /* 0x040fe200078e0206 */
[----:B0-----:R-:W0:Y:S04]  /*0200*/  MUFU.RCP R5, R5 ;  /* 0x0000000500057308 */ /* 0x001e280000001000 */
[----:B------:R-:W-:-:S13]  /*0210*/  ISETP.GT.U32.AND P2, PT, R8, R3, PT ;  /* 0x000000030800720c */ /* 0x000fda0003f44070 */
[----:B------:R-:W-:Y:S02]  /*0220*/  @!P2 IMAD.IADD R3, R3, 0x1, -R8 ;  /* 0x000000010303a824 */ /* 0x000fe400078e0a08 */
[----:B0-----:R-:W-:Y:S02]  /*0230*/  VIADD R6, R5, 0xffffffe ;  /* 0x0ffffffe05067836 */ /* 0x001fe40000000000 */
[----:B------:R-:W-:Y:S01]  /*0240*/  @!P2 VIADD R2, R2, 0x1 ;  /* 0x000000010202a836 */ /* 0x000fe20000000000 */
[----:B------:R-:W-:Y:S02]  /*0250*/  ISETP.GE.U32.AND P0, PT, R3, R8, PT ;  /* 0x000000080300720c */ /* 0x000fe40003f06070 */
[----:B------:R-:W0:Y:S01]  /*0260*/  F2I.FTZ.U32.TRUNC.NTZ R3, R6 ;  /* 0x0000000600037305 */ /* 0x000e22000021f000 */
[----:B------:R-:W-:-:S10]  /*0270*/  ISETP.NE.AND P2, PT, R7, RZ, PT ;  /* 0x000000ff0700720c */ /* 0x000fd40003f45270 */
[----:B------:R-:W-:-:S04]  /*0280*/  @P0 VIADD R2, R2, 0x1 ;  /* 0x0000000102020836 */ /* 0x000fc80000000000 */
[----:B------:R-:W-:Y:S02]  /*0290*/  IMAD.MOV.U32 R8, RZ, RZ, R2 ;  /* 0x000000ffff087224 */ /* 0x000fe400078e0002 */
[----:B0-----:R-:W-:Y:S02]  /*02a0*/  IMAD.MOV R5, RZ, RZ, -R3 ;  /* 0x000000ffff057224 */ /* 0x001fe400078e0a03 */
[----:B------:R-:W-:Y:S01]  /*02b0*/  @!P1 IMAD.MOV R8, RZ, RZ, -R8 ;  /* 0x000000ffff089224 */ /* 0x000fe200078e0a08 */
[----:B------:R-:W-:Y:S01]  /*02c0*/  @!P2 LOP3.LUT R8, RZ, R7, RZ, 0x33, !PT ;  /* 0x00000007ff08a212 */ /* 0x000fe200078e33ff */
[----:B------:R-:W-:Y:S02]  /*02d0*/  IMAD R5, R5, R10, RZ ;  /* 0x0000000a05057224 */ /* 0x000fe400078e02ff */
[----:B------:R-:W-:Y:S01]  /*02e0*/  IMAD.MOV.U32 R2, RZ, RZ, RZ ;  /* 0x000000ffff027224 */ /* 0x000fe200078e00ff */
[----:B------:R-:W-:-:S03]  /*02f0*/  IABS R4, R8 ;  /* 0x0000000800047213 */ /* 0x000fc60000000000 */
[----:B------:R-:W-:-:S04]  /*0300*/  IMAD.HI.U32 R2, R3, R5, R2 ;  /* 0x0000000503027227 */ /* 0x000fc800078e0002 */
[----:B------:R-:W-:-:S04]  /*0310*/  IMAD.MOV.U32 R3, RZ, RZ, R4 ;  /* 0x000000ffff037224 */ /* 0x000fc800078e0004 */
[----:B------:R-:W-:-:S04]  /*0320*/  IMAD.HI.U32 R2, R2, R3, RZ ;  /* 0x0000000302027227 */ /* 0x000fc800078e00ff */
[----:B------:R-:W-:-:S04]  /*0330*/  IMAD.MOV R4, RZ, RZ, -R2 ;  /* 0x000000ffff047224 */ /* 0x000fc800078e0a02 */
[----:B------:R-:W-:-:S05]  /*0340*/  IMAD R3, R10, R4, R3 ;  /* 0x000000040a037224 */ /* 0x000fca00078e0203 */
[----:B------:R-:W-:-:S13]  /*0350*/  ISETP.GT.U32.AND P2, PT, R10, R3, PT ;  /* 0x000000030a00720c */ /* 0x000fda0003f44070 */
[----:B------:R-:W-:Y:S02]  /*0360*/  @!P2 IMAD.IADD R3, R3, 0x1, -R10 ;  /* 0x000000010303a824 */ /* 0x000fe400078e0a0a */
[----:B------:R-:W-:Y:S01]  /*0370*/  @!P2 VIADD R2, R2, 0x1 ;  /* 0x000000010202a836 */ /* 0x000fe20000000000 */
[----:B------:R-:W-:Y:S02]  /*0380*/  ISETP.NE.AND P2, PT, R9, RZ, PT ;  /* 0x000000ff0900720c */ /* 0x000fe40003f45270 */
[----:B------:R-:W-:Y:S02]  /*0390*/  ISETP.GE.U32.AND P0, PT, R3, R10, PT ;  /* 0x0000000a0300720c */ /* 0x000fe40003f06070 */
[----:B------:R-:W-:Y:S01]  /*03a0*/  LOP3.LUT R3, R8, R9, RZ, 0x3c, !PT ;  /* 0x0000000908037212 */ /* 0x000fe200078e3cff */
[----:B------:R-:W5:Y:S03]  /*03b0*/  LDC.64 R10, c[0x0][0x3b0] ;  /* 0x0000ec00ff0a7b82 */ /* 0x000f660000000a00 */
[----:B------:R-:W-:-:S07]  /*03c0*/  ISETP.GE.AND P1, PT, R3, RZ, PT ;  /* 0x000000ff0300720c */ /* 0x000fce0003f26270 */
[----:B------:R-:W-:-:S04]  /*03d0*/  @P0 VIADD R2, R2, 0x1 ;  /* 0x0000000102020836 */ /* 0x000fc80000000000 */
[----:B------:R-:W-:Y:S02]  /*03e0*/  IMAD.MOV.U32 R6, RZ, RZ, R2 ;  /* 0x000000ffff067224 */ /* 0x000fe400078e0002 */
[----:B------:R-:W-:Y:S02]  /*03f0*/  IMAD.MOV R2, RZ, RZ, -R8 ;  /* 0x000000ffff027224 */ /* 0x000fe400078e0a08 */
[----:B------:R-:W-:Y:S01]  /*0400*/  @!P1 IMAD.MOV R6, RZ, RZ, -R6 ;  /* 0x000000ffff069224 */ /* 0x000fe200078e0a06 */
[----:B------:R-:W-:Y:S01]  /*0410*/  @!P2 LOP3.LUT R6, RZ, R9, RZ, 0x33, !PT ;  /* 0x00000009ff06a212 */ /* 0x000fe200078e33ff */
[----:B------:R-:W-:-:S04]  /*0420*/  IMAD R2, R7, R2, R0 ;  /* 0x0000000207027224 */ /* 0x000fc800078e0200 */
[----:B------:R-:W-:Y:S02]  /*0430*/  IMAD.MOV R4, RZ, RZ, -R6 ;  /* 0x000000ffff047224 */ /* 0x000fe400078e0a06 */
[----:B-----5:R-:W-:Y:S02]  /*0440*/  IMAD R7, R2, R11, -R13 ;  /* 0x0000000b02077224 */ /* 0x020fe400078e0a0d */
[----:B------:R-:W-:Y:S02]  /*0450*/  IMAD R3, R9, R4, R8 ;  /* 0x0000000409037224 */ /* 0x000fe400078e0208 */
[----:B-1----:R-:W-:Y:S02]  /*0460*/  VIADD R2, R12, UR4 ;  /* 0x000000040c027c36 */ /* 0x002fe40008000000 */
[----:B------:R-:W-:Y:S02]  /*0470*/  IMAD R3, R3, R10, -R12 ;  /* 0x0000000a03037224 */ /* 0x000fe400078e0a0c */
[----:B------:R-:W-:-:S02]  /*0480*/  VIADD R4, R13, UR5 ;  /* 0x000000050d047c36 */ /* 0x000fc40008000000 */
[----:B------:R-:W-:Y:S01]  /*0490*/  IMAD.MOV.U32 R9, RZ, RZ, RZ ;  /* 0x000000ffff097224 */ /* 0x000fe200078e00ff */
[C---:B--2---:R-:W-:Y:S02]  /*04a0*/  VIADDMNMX R2, R3.reuse, UR8, R2, PT ;  /* 0x0000000803027c46 */ /* 0x044fe4000b800102 */
[----:B------:R-:W-:Y:S02]  /*04b0*/  VIMNMX R5, PT, PT, RZ, R3, !PT ;  /* 0x00000003ff057248 */ /* 0x000fe40007fe0100 */
[----:B------:R-:W-:Y:S02]  /*04c0*/  IADD3 R3, PT, PT, -R3, R2, RZ ;  /* 0x0000000203037210 */ /* 0x000fe40007ffe1ff */
[----:B------:R-:W-:Y:S01]  /*04d0*/  VIMNMX R2, PT, PT, R2, UR4, PT ;  /* 0x0000000402027c48 */ /* 0x000fe2000bfe0100 */
[----:B------:R-:W-:Y:S01]  /*04e0*/  UIMAD UR4, UR4, UR5, URZ ;  /* 0x00000005040472a4 */ /* 0x000fe2000f8e02ff */
[----:B------:R-:W-:Y:S01]  /*04f0*/  VIADDMNMX R4, R7, UR9, R4, PT ;  /* 0x0000000907047c46 */ /* 0x000fe2000b800104 */
[----:B------:R-:W0:Y:S01]  /*0500*/  LDCU.64 UR8, c[0x0][0x388] ;  /* 0x00007100ff0877ac */ /* 0x000e220008000a00 */
[----:B------:R-:W-:-:S03]  /*0510*/  ISETP.GE.AND P0, PT, R5, R2, PT ;  /* 0x000000020500720c */ /* 0x000fc60003f06270 */
[C---:B------:R-:W-:Y:S01]  /*0520*/  IMAD.IADD R8, R4.reuse, 0x1, -R7 ;  /* 0x0000000104087824 */ /* 0x040fe200078e0a07 */
[----:B------:R-:W-:Y:S01]  /*0530*/  VIMNMX R4, PT, PT, R4, UR5, PT ;  /* 0x0000000504047c48 */ /* 0x000fe2000bfe0100 */
[----:B------:R-:W-:Y:S01]  /*0540*/  IMAD R6, R6, UR4, RZ ;  /* 0x0000000406067c24 */ /* 0x000fe2000f8e02ff */
[----:B------:R-:W-:Y:S01]  /*0550*/  VIMNMX R7, PT, PT, RZ, R7, !PT ;  /* 0x00000007ff077248 */ /* 0x000fe20007fe0100 */
[----:B------:R-:W-:-:S06]  /*0560*/  IMAD R3, R3, R8, RZ ;  /* 0x0000000803037224 */ /* 0x000fcc00078e02ff */
[----:B----4-:R-:W-:Y:S05]  /*0570*/  @P0 BRA `(.L_x_59) ;  /* 0x0000000c00bc0947 */ /* 0x010fea0003800000 */
[----:B------:R-:W-:Y:S02]  /*0580*/  IMAD.MOV.U32 R8, RZ, RZ, R5 ;  /* 0x000000ffff087224 */ /* 0x000fe400078e0005 */
[----:B------:R-:W-:-:S07]  /*0590*/  IMAD.MOV.U32 R9, RZ, RZ, RZ ;  /* 0x000000ffff097224 */ /* 0x000fce00078e00ff */
.L_x_69:
[----:B------:R-:W-:Y:S01]  /*05a0*/  ISETP.GE.AND P0, PT, R7, R4, PT ;  /* 0x000000040700720c */ /* 0x000fe20003f06270 */
[----:B------:R-:W-:-:S12]  /*05b0*/  BSSY.RECONVERGENT B0, `(.L_x_60) ;  /* 0x00000e8000007945 */ /* 0x000fd80003800200 */
[----:B------:R-:W-:Y:S05]  /*05c0*/  @P0 BRA `(.L_x_61) ;  /* 0x0000000c00980947 */ /* 0x000fea0003800000 */
[----:B------:R-:W-:Y:S01]  /*05d0*/  IMAD.IADD R5, R7, 0x1, -R4 ;  /* 0x0000000107057824 */ /* 0x000fe200078e0a04 */
[----:B------:R-:W-:Y:S01]  /*05e0*/  BSSY.RECONVERGENT B2, `(.L_x_62) ;  /* 0x0000097000027945 */ /* 0x000fe20003800200 */
[----:B------:R-:W-:-:S03]  /*05f0*/  IMAD.MOV.U32 R18, RZ, RZ, R7 ;  /* 0x000000ffff127224 */ /* 0x000fc600078e0007 */
[----:B------:R-:W-:-:S13]  /*0600*/  ISETP.GT.U32.AND P0, PT, R5, -0x10, PT ;  /* 0xfffffff00500780c */ /* 0x000fda0003f04070 */
[----:B------:R-:W-:Y:S05]  /*0610*/  @P0 BRA `(.L_x_63) ;  /* 0x00000008004c0947 */ /* 0x000fea0003800000 */
[----:B------:R-:W1:Y:S01]  /*0620*/  LDCU UR4, c[0x0][0x39c] ;  /* 0x00007380ff0477ac */ /* 0x000e620008000800 */
[----:B------:R-:W-:Y:S02]  /*0630*/  IMAD.IADD R10, R4, 0x1, -R7 ;  /* 0x00000001040a7824 */ /* 0x000fe400078e0a07 */
[C---:B------:R-:W-:Y:S02]  /*0640*/  VIADD R5, R7.reuse, 0x3 ;  /* 0x0000000307057836 */ /* 0x040fe40000000000 */
[C---:B------:R-:W-:Y:S01]  /*0650*/  VIADD R11, R7.reuse, 0x4 ;  /* 0x00000004070b7836 */ /* 0x040fe20000000000 */
[----:B------:R-:W-:Y:S01]  /*0660*/  LOP3.LUT R20, R10, 0xfffffff0, RZ, 0xc0, !PT ;  /* 0xfffffff00a147812 */ /* 0x000fe200078ec0ff */
[C---:B------:R-:W-:Y:S02]  /*0670*/  VIADD R13, R7.reuse, 0x5 ;  /* 0x00000005070d7836 */ /* 0x040fe40000000000 */
[C---:B------:R-:W-:Y:S01]  /*0680*/  VIADD R15, R7.reuse, 0x6 ;  /* 0x00000006070f7836 */ /* 0x040fe20000000000 */
[----:B------:R-:W-:Y:S01]  /*0690*/  IADD3 R20, PT, PT, -R20, RZ, RZ ;  /* 0x000000ff14147210 */ /* 0x000fe20007ffe1ff */
[----:B------:R-:W-:-:S02]  /*06a0*/  VIADD R23, R7, 0xb ;  /* 0x0000000b07177836 */ /* 0x000fc40000000000 */
[C---:B------:R-:W-:Y:S02]  /*06b0*/  VIADD R19, R7.reuse, 0xc ;  /* 0x0000000c07137836 */ /* 0x040fe40000000000 */
[C---:B------:R-:W-:Y:S02]  /*06c0*/  VIADD R21, R7.reuse, 0xd ;  /* 0x0000000d07157836 */ /* 0x040fe40000000000 */
[C---:B------:R-:W-:Y:S02]  /*06d0*/  VIADD R25, R7.reuse, 0xe ;  /* 0x0000000e07197836 */ /* 0x040fe40000000000 */
[----:B------:R-:W-:Y:S02]  /*06e0*/  VIADD R47, R7, 0xf ;  /* 0x0000000f072f7836 */ /* 0x000fe40000000000 */
[C---:B-1----:R-:W-:Y:S02]  /*06f0*/  IMAD R51, R8.reuse, UR4, R7 ;  /* 0x0000000408337c24 */ /* 0x042fe4000f8e0207 */
[----:B------:R-:W-:-:S02]  /*0700*/  IMAD R10, R8, UR4, R5 ;  /* 0x00000004080a7c24 */ /* 0x000fc4000f8e0205 */
[----:B------:R-:W-:Y:S02]  /*0710*/  IMAD.MOV.U32 R18, RZ, RZ, R7 ;  /* 0x000000ffff127224 */ /* 0x000fe400078e0007 */
[C---:B------:R-:W-:Y:S02]  /*0720*/  IMAD R11, R8.reuse, UR4, R11 ;  /* 0x00000004080b7c24 */ /* 0x040fe4000f8e020b */
[C---:B------:R-:W-:Y:S02]  /*0730*/  IMAD R13, R8.reuse, UR4, R13 ;  /* 0x00000004080d7c24 */ /* 0x040fe4000f8e020d */
[C---:B------:R-:W-:Y:S02]  /*0740*/  IMAD R15, R8.reuse, UR4, R15 ;  /* 0x00000004080f7c24 */ /* 0x040fe4000f8e020f */
[C---:B------:R-:W-:Y:S02]  /*0750*/  IMAD R23, R8.reuse, UR4, R23 ;  /* 0x0000000408177c24 */ /* 0x040fe4000f8e0217 */
[----:B------:R-:W-:-:S02]  /*0760*/  IMAD R19, R8, UR4, R19 ;  /* 0x0000000408137c24 */ /* 0x000fc4000f8e0213 */
[C---:B------:R-:W-:Y:S02]  /*0770*/  IMAD R21, R8.reuse, UR4, R21 ;  /* 0x0000000408157c24 */ /* 0x040fe4000f8e0215 */
[C---:B------:R-:W-:Y:S02]  /*0780*/  IMAD R25, R8.reuse, UR4, R25 ;  /* 0x0000000408197c24 */ /* 0x040fe4000f8e0219 */
[----:B------:R-:W-:Y:S02]  /*0790*/  IMAD R47, R8, UR4, R47 ;  /* 0x00000004082f7c24 */ /* 0x000fe4000f8e022f */
[C---:B------:R-:W-:Y:S02]  /*07a0*/  VIADD R5, R51.reuse, 0x1 ;  /* 0x0000000133057836 */ /* 0x040fe40000000000 */
[C---:B------:R-:W-:Y:S02]  /*07b0*/  VIADD R53, R51.reuse, 0x2 ;  /* 0x0000000233357836 */ /* 0x040fe40000000000 */
[----:B------:R-:W-:-:S02]  /*07c0*/  VIADD R17, R51, 0x7 ;  /* 0x0000000733117836 */ /* 0x000fc40000000000 */
[C---:B------:R-:W-:Y:S02]  /*07d0*/  VIADD R12, R51.reuse, 0x8 ;  /* 0x00000008330c7836 */ /* 0x040fe40000000000 */
[C---:B------:R-:W-:Y:S02]  /*07e0*/  VIADD R14, R51.reuse, 0x9 ;  /* 0x00000009330e7836 */ /* 0x040fe40000000000 */
[----:B------:R-:W-:-:S07]  /*07f0*/  VIADD R16, R51, 0xa ;  /* 0x0000000a33107836 */ /* 0x000fce0000000000 */
.L_x_64:
[----:B------:R-:W-:Y:S02]  /*0800*/  SHF.R.S32.HI R22, RZ, 0x1f, R6 ;  /* 0x0000001fff167819 */ /* 0x000fe40000011406 */
[C---:B------:R-:W-:Y:S02]  /*0810*/  IADD3 R28, P1, PT, R6.reuse, R5, RZ ;  /* 0x00000005061c7210 */ /* 0x040fe40007f3e0ff */
[C---:B------:R-:W-:Y:S02]  /*0820*/  IADD3 R24, P2, PT, R6.reuse, R51, RZ ;  /* 0x0000003306187210 */ /* 0x040fe40007f5e0ff */
[----:B------:R-:W-:Y:S02]  /*0830*/  IADD3 R26, P0, PT, R6, R53, RZ ;  /* 0x00000035061a7210 */ /* 0x000fe40007f1e0ff */
[-C--:B------:R-:W-:Y:S02]  /*0840*/  LEA.HI.X.SX32 R33, R5, R22.reuse, 0x1, P1 ;  /* 0x0000001605217211 */ /* 0x080fe400008f0eff */
[----:B------:R-:W-:-:S02]  /*0850*/  LEA.HI.X.SX32 R27, R51, R22, 0x1, P2 ;  /* 0x00000016331b7211 */ /* 0x000fc400010f0eff */
[----:B0-----:R-:W-:Y:S02]  /*0860*/  LEA R42, P1, R24, UR8, 0x2 ;  /* 0x00000008182a7c11 */ /* 0x001fe4000f8210ff */
[----:B------:R-:W-:Y:S02]  /*0870*/  LEA.HI.X.SX32 R31, R53, R22, 0x1, P0 ;  /* 0x00000016351f7211 */ /* 0x000fe400000f0eff */
[----:B------:R-:W-:Y:S02]  /*0880*/  LEA R40, P0, R28, UR8, 0x2 ;  /* 0x000000081c287c11 */ /* 0x000fe4000f8010ff */
[----:B------:R-:W-:Y:S02]  /*0890*/  LEA R38, P2, R26, UR8, 0x2 ;  /* 0x000000081a267c11 */ /* 0x000fe4000f8410ff */
[----:B------:R-:W-:Y:S02]  /*08a0*/  LEA.HI.X R43, R24, UR9, R27, 0x2, P1 ;  /* 0x00000009182b7c11 */ /* 0x000fe400088f141b */
[----:B------:R-:W-:-:S02]  /*08b0*/  IADD3 R29, P1, PT, R6, R10, RZ ;  /* 0x0000000a061d7210 */ /* 0x000fc40007f3e0ff */
[----:B------:R-:W-:Y:S01]  /*08c0*/  LEA.HI.X R41, R28, UR9, R33, 0x2, P0 ;  /* 0x000000091c297c11 */ /* 0x000fe200080f1421 */
[----:B------:R-:W2:Y:S01]  /*08d0*/  LDG.E R42, desc[UR6][R42.64] ;  /* 0x000000062a2a7981 */ /* 0x000ea2000c1e1900 */
[----:B------:R-:W-:Y:S02]  /*08e0*/  LEA.HI.X R39, R26, UR9, R31, 0x2, P2 ;  /* 0x000000091a277c11 */ /* 0x000fe400090f141f */
[----:B------:R-:W-:Y:S02]  /*08f0*/  IADD3 R26, P0, PT, R6, R11, RZ ;  /* 0x0000000b061a7210 */ /* 0x000fe40007f1e0ff */
[----:B------:R-:W-:Y:S01]  /*0900*/  LEA.HI.X.SX32 R30, R10, R22, 0x1, P1 ;  /* 0x000000160a1e7211 */ /* 0x000fe200008f0eff */
[----:B------:R-:W3:Y:S01]  /*0910*/  LDG.E R38, desc[UR6][R38.64] ;  /* 0x0000000626267981 */ /* 0x000ee2000c1e1900 */
[----:B------:R-:W-:Y:S02]  /*0920*/  LEA R28, P1, R29, UR8, 0x2 ;  /* 0x000000081d1c7c11 */ /* 0x000fe4000f8210ff */
[----:B------:R-:W-:-:S02]  /*0930*/  IADD3 R24, P2, PT, R6, R13, RZ ;  /* 0x0000000d06187210 */ /* 0x000fc40007f5e0ff */
[-C--:B------:R-:W-:Y:S02]  /*0940*/  LEA.HI.X.SX32 R27, R11, R22.reuse, 0x1, P0 ;  /* 0x000000160b1b7211 */ /* 0x080fe400000f0eff */
[----:B------:R-:W-:Y:S02]  /*0950*/  LEA R36, P0, R26, UR8, 0x2 ;  /* 0x000000081a247c11 */ /* 0x000fe4000f8010ff */
[----:B------:R-:W-:Y:S02]  /*0960*/  LEA.HI.X R29, R29, UR9, R30, 0x2, P1 ;  /* 0x000000091d1d7c11 */ /* 0x000fe400088f141e */
[----:B------:R-:W-:Y:S02]  /*0970*/  LEA.HI.X.SX32 R31, R13, R22, 0x1, P2 ;  /* 0x000000160d1f7211 */ /* 0x000fe400010f0eff */
[----:B------:R-:W-:Y:S02]  /*0980*/  LEA R30, P1, R24, UR8, 0x2 ;  /* 0x00000008181e7c11 */ /* 0x000fe4000f8210ff */
[----:B------:R-:W-:-:S02]  /*0990*/  LEA.HI.X R37, R26, UR9, R27, 0x2, P0 ;  /* 0x000000091a257c11 */ /* 0x000fc400080f141b */
[----:B------:R-:W-:Y:S02]  /*09a0*/  IADD3 R27, P0, PT, R6, R17, RZ ;  /* 0x00000011061b7210 */ /* 0x000fe40007f1e0ff */
[----:B------:R-:W-:Y:S01]  /*09b0*/  LEA.HI.X R31, R24, UR9, R31, 0x2, P1 ;  /* 0x00000009181f7c11 */ /* 0x000fe200088f141f */
[----:B------:R-:W4:Y:S01]  /*09c0*/  LDG.E R36, desc[UR6][R36.64] ;  /* 0x0000000624247981 */ /* 0x000f22000c1e1900 */
[C---:B------:R-:W-:Y:S02]  /*09d0*/  IADD3 R24, P1, PT, R6.reuse, R12, RZ ;  /* 0x0000000c06187210 */ /* 0x040fe40007f3e0ff */
[----:B------:R-:W-:Y:S01]  /*09e0*/  IADD3 R35, P2, PT, R6, R15, RZ ;  /* 0x0000000f06237210 */ /* 0x000fe20007f5e0ff */
[----:B------:R-:W5:Y:S01]  /*09f0*/  LDG.E R43, desc[UR6][R30.64] ;  /* 0x000000061e2b7981 */ /* 0x000f62000c1e1900 */
[----:B------:R-:W-:Y:S02]  /*0a00*/  LEA.HI.X.SX32 R44, R17, R22, 0x1, P0 ;  /* 0x00000016112c7211 */ /* 0x000fe400000f0eff */
[----:B------:R-:W-:-:S02]  /*0a10*/  LEA R26, P0, R27, UR8, 0x2 ;  /* 0x000000081b1a7c11 */ /* 0x000fc4000f8010ff */
[-C--:B------:R-:W-:Y:S02]  /*0a20*/  LEA.HI.X.SX32 R33, R12, R22.reuse, 0x1, P1 ;  /* 0x000000160c217211 */ /* 0x080fe400008f0eff */
[----:B------:R-:W-:Y:S02]  /*0a30*/  LEA R32, P1, R24, UR8, 0x2 ;  /* 0x0000000818207c11 */ /* 0x000fe4000f8210ff */
[----:B------:R-:W-:Y:S02]  /*0a40*/  LEA.HI.X.SX32 R46, R15, R22, 0x1, P2 ;  /* 0x000000160f2e7211 */ /* 0x000fe400010f0eff */
[----:B------:R-:W-:Y:S02]  /*0a50*/  LEA R34, P2, R35, UR8, 0x2 ;  /* 0x0000000823227c11 */ /* 0x000fe4000f8410ff */
[----:B------:R-:W-:Y:S02]  /*0a60*/  LEA.HI.X R27, R27, UR9, R44, 0x2, P0 ;  /* 0x000000091b1b7c11 */ /* 0x000fe400080f142c */
[----:B------:R-:W-:-:S02]  /*0a70*/  IADD3 R45, P0, PT, R6, R14, RZ ;  /* 0x0000000e062d7210 */ /* 0x000fc40007f1e0ff */
[----:B------:R-:W-:Y:S01]  /*0a80*/  LEA.HI.X R33, R24, UR9, R33, 0x2, P1 ;  /* 0x0000000918217c11 */ /* 0x000fe200088f1421 */
[----:B------:R-:W5:Y:S01]  /*0a90*/  LDG.E R39, desc[UR6][R26.64] ;  /* 0x000000061a277981 */ /* 0x000f62000c1e1900 */
[----:B------:R-:W-:-:S03]  /*0aa0*/  LEA.HI.X R35, R35, UR9, R46, 0x2, P2 ;  /* 0x0000000923237c11 */ /* 0x000fc600090f142e */
[----:B------:R-:W3:Y:S01]  /*0ab0*/  LDG.E R24, desc[UR6][R40.64] ;  /* 0x0000000628187981 */ /* 0x000ee2000c1e1900 */
[----:B------:R-:W-:Y:S02]  /*0ac0*/  LEA.HI.X.SX32 R46, R14, R22, 0x1, P0 ;  /* 0x000000160e2e7211 */ /* 0x000fe400000f0eff */
[C---:B------:R-:W-:Y:S01]  /*0ad0*/  LEA R44, P0, R45.reuse, UR8, 0x2 ;  /* 0x000000082d2c7c11 */ /* 0x040fe2000f8010ff */
[----:B------:R-:W5:Y:S03]  /*0ae0*/  LDG.E R34, desc[UR6][R34.64] ;  /* 0x0000000622227981 */ /* 0x000f66000c1e1900 */
[----:B------:R-:W-:Y:S01]  /*0af0*/  LEA.HI.X R45, R45, UR9, R46, 0x2, P0 ;  /* 0x000000092d2d7c11 */ /* 0x000fe200080f142e */
[----:B------:R-:W5:Y:S04]  /*0b00*/  LDG.E R37, desc[UR6][R32.64] ;  /* 0x0000000620257981 */ /* 0x000f68000c1e1900 */
[----:B------:R0:W4:Y:S01]  /*0b10*/  LDG.E R46, desc[UR6][R28.64] ;  /* 0x000000061c2e7981 */ /* 0x000122000c1e1900 */
[----:B------:R-:W-:-:S03]  /*0b20*/  IADD3 R49, P1, PT, R6, R16, RZ ;  /* 0x0000001006317210 */ /* 0x000fc60007f3e0ff */
[----:B------:R-:W5:Y:S01]  /*0b30*/  LDG.E R44, desc[UR6][R44.64] ;  /* 0x000000062c2c7981 */ /* 0x000f62000c1e1900 */
[-C--:B------:R-:W-:Y:S02]  /*0b40*/  LEA.HI.X.SX32 R50, R16, R22.reuse, 0x1, P1 ;  /* 0x0000001610327211 */ /* 0x080fe400008f0eff */
[C---:B------:R-:W-:Y:S02]  /*0b50*/  LEA R48, P0, R49.reuse, UR8, 0x2 ;  /* 0x0000000831307c11 */ /* 0x040fe4000f8010ff */
[----:B------:R-:W-:Y:S02]  /*0b60*/  IADD3 R52, P1, PT, R6, R23, RZ ;  /* 0x0000001706347210 */ /* 0x000fe40007f3e0ff */
[----:B------:R-:W-:Y:S02]  /*0b70*/  LEA.HI.X R49, R49, UR9, R50, 0x2, P0 ;  /* 0x0000000931317c11 */ /* 0x000fe400080f1432 */
[----:B0-----:R-:W-:Y:S02]  /*0b80*/  LEA.HI.X.SX32 R29, R23, R22, 0x1, P1 ;  /* 0x00000016171d7211 */ /* 0x001fe400008f0eff */
[----:B------:R-:W-:Y:S01]  /*0b90*/  LEA R40, P0, R52, UR8, 0x2 ;  /* 0x0000000834287c11 */ /* 0x000fe2000f8010ff */
[----:B------:R-:W5:Y:S01]  /*0ba0*/  LDG.E R48, desc[UR6][R48.64] ;  /* 0x0000000630307981 */ /* 0x000f62000c1e1900 */
[----:B------:R-:W-:-:S02]  /*0bb0*/  IADD3 R50, P1, PT, R6, R19, RZ ;  /* 0x0000001306327210 */ /* 0x000fc40007f3e0ff */
[----:B------:R-:W-:Y:S02]  /*0bc0*/  LEA.HI.X R41, R52, UR9, R29, 0x2, P0 ;  /* 0x0000000934297c11 */ /* 0x000fe400080f141d */
[-C--:B------:R-:W-:Y:S02]  /*0bd0*/  LEA.HI.X.SX32 R29, R19, R22.reuse, 0x1, P1 ;  /* 0x00000016131d7211 */ /* 0x080fe400008f0eff */
[----:B------:R-:W-:Y:S01]  /*0be0*/  LEA R28, P0, R50, UR8, 0x2 ;  /* 0x00000008321c7c11 */ /* 0x000fe2000f8010ff */
[----:B------:R-:W5:Y:S01]  /*0bf0*/  LDG.E R40, desc[UR6][R40.64] ;  /* 0x0000000628287981 */ /* 0x000f62000c1e1900 */
[----:B------:R-:W-:Y:S02]  /*0c00*/  IADD3 R52, P1, PT, R6, R21, RZ ;  /* 0x0000001506347210 */ /* 0x000fe40007f3e0ff */
[----:B------:R-:W-:Y:S02]  /*0c10*/  LEA.HI.X R29, R50, UR9, R29, 0x2, P0 ;  /* 0x00000009321d7c11 */ /* 0x000fe400080f141d */
[----:B------:R-:W-:-:S02]  /*0c20*/  LEA.HI.X.SX32 R27, R21, R22, 0x1, P1 ;  /* 0x00000016151b7211 */ /* 0x000fc400008f0eff */
[----:B------:R-:W-:Y:S01]  /*0c30*/  LEA R30, P0, R52, UR8, 0x2 ;  /* 0x00000008341e7c11 */ /* 0x000fe2000f8010ff */
[----:B------:R-:W5:Y:S01]  /*0c40*/  LDG.E R28, desc[UR6][R28.64] ;  /* 0x000000061c1c7981 */ /* 0x000f62000c1e1900 */
[----:B------:R-:W-:Y:S02]  /*0c50*/  IADD3 R50, P1, PT, R6, R25, RZ ;  /* 0x0000001906327210 */ /* 0x000fe40007f3e0ff */
[----:B------:R-:W-:Y:S02]  /*0c60*/  LEA.HI.X R31, R52, UR9, R27, 0x2, P0 ;  /* 0x00000009341f7c11 */ /* 0x000fe400080f141b */
[----:B------:R-:W-:Y:S02]  /*0c70*/  LEA.HI.X.SX32 R52, R25, R22, 0x1, P1 ;  /* 0x0000001619347211 */ /* 0x000fe400008f0eff */
[----:B------:R-:W-:Y:S01]  /*0c80*/  LEA R26, P0, R50, UR8, 0x2 ;  /* 0x00000008321a7c11 */ /* 0x000fe2000f8010ff */
[----:B------:R-:W5:Y:S01]  /*0c90*/  LDG.E R30, desc[UR6][R30.64] ;  /* 0x000000061e1e7981 */ /* 0x000f62000c1e1900 */
[----:B------:R-:W-:-:S02]  /*0ca0*/  IADD3 R35, P1, PT, R6, R47, RZ ;  /* 0x0000002f06237210 */ /* 0x000fc40007f3e0ff */
[----:B------:R-:W-:Y:S02]  /*0cb0*/  LEA.HI.X R27, R50, UR9, R52, 0x2, P0 ;  /* 0x00000009321b7c11 */ /* 0x000fe400080f1434 */
[----:B------:R-:W-:Y:S02]  /*0cc0*/  LEA.HI.X.SX32 R22, R47, R22, 0x1, P1 ;  /* 0x000000162f167211 */ /* 0x000fe400008f0eff */
[C---:B------:R-:W-:Y:S01]  /*0cd0*/  LEA R32, P0, R35.reuse, UR8, 0x2 ;  /* 0x0000000823207c11 */ /* 0x040fe2000f8010ff */
[----:B------:R-:W5:Y:S03]  /*0ce0*/  LDG.E R26, desc[UR6][R26.64] ;  /* 0x000000061a1a7981 */ /* 0x000f66000c1e1900 */
[----:B------:R-:W-:-:S05]  /*0cf0*/  LEA.HI.X R33, R35, UR9, R22, 0x2, P0 ;  /* 0x0000000923217c11 */ /* 0x000fca00080f1416 */
[----:B------:R-:W5:Y:S01]  /*0d00*/  LDG.E R32, desc[UR6][R32.64] ;  /* 0x0000000620207981 */ /* 0x000f62000c1e1900 */
[----:B------:R-:W-:-:S05]  /*0d10*/  VIADD R20, R20, 0x10 ;  /* 0x0000001014147836 */ /* 0x000fca0000000000 */
[----:B------:R-:W-:Y:S01]  /*0d20*/  ISETP.NE.AND P0, PT, R20, RZ, PT ;  /* 0x000000ff1400720c */ /* 0x000fe20003f05270 */
[----:B------:R-:W-:Y:S01]  /*0d30*/  VIADD R18, R18, 0x10 ;  /* 0x0000001012127836 */ /* 0x000fe20000000000 */
[----:B------:R-:W-:Y:S01]  /*0d40*/  IADD3 R16, PT, PT, R16, 0x10, RZ ;  /* 0x0000001010107810 */ /* 0x000fe20007ffe0ff */
[----:B------:R-:W-:Y:S02]  /*0d50*/  VIADD R5, R5, 0x10 ;  /* 0x0000001005057836 */ /* 0x000fe40000000000 */
[----:B------:R-:W-:Y:S02]  /*0d60*/  VIADD R53, R53, 0x10 ;  /* 0x0000001035357836 */ /* 0x000fe40000000000 */
[----:B------:R-:W-:Y:S02]  /*0d70*/  VIADD R10, R10, 0x10 ;  /* 0x000000100a0a7836 */ /* 0x000fe40000000000 */
[----:B------:R-:W-:Y:S02]  /*0d80*/  VIADD R11, R11, 0x10 ;  /* 0x000000100b0b7836 */ /* 0x000fe40000000000 */
[----:B------:R-:W-:-:S02]  /*0d90*/  VIADD R13, R13, 0x10 ;  /* 0x000000100d0d7836 */ /* 0x000fc40000000000 */
[----:B------:R-:W-:Y:S02]  /*0da0*/  VIADD R15, R15, 0x10 ;  /* 0x000000100f0f7836 */ /* 0x000fe40000000000 */
        /* <DEDUP_REMOVED lines=9> */
[----:B--2---:R-:W-:-:S04]  /*0e40*/  FADD R9, R42, R9 ;  /* 0x000000092a097221 */ /* 0x004fc80000000000 */
[----:B---3--:R-:W-:-:S04]  /*0e50*/  FADD R9, R9, R24 ;  /* 0x0000001809097221 */ /* 0x008fc80000000000 */
[----:B------:R-:W-:-:S04]  /*0e60*/  FADD R9, R9, R38 ;  /* 0x0000002609097221 */ /* 0x000fc80000000000 */
[----:B----4-:R-:W-:-:S04]  /*0e70*/  FADD R9, R9, R46 ;  /* 0x0000002e09097221 */ /* 0x010fc80000000000 */
[----:B------:R-:W-:-:S04]  /*0e80*/  FADD R36, R9, R36 ;  /* 0x0000002409247221 */ /* 0x000fc80000000000 */
[----:B-----5:R-:W-:-:S04]  /*0e90*/  FADD R43, R36, R43 ;  /* 0x0000002b242b7221 */ /* 0x020fc80000000000 */
[----:B------:R-:W-:-:S04]  /*0ea0*/  FADD R34, R43, R34 ;  /* 0x000000222b227221 */ /* 0x000fc80000000000 */
        /* <DEDUP_REMOVED lines=8> */
[----:B------:R-:W-:Y:S01]  /*0f30*/  FADD R9, R37, R32 ;  /* 0x0000002025097221 */ /* 0x000fe20000000000 */
[----:B------:R-:W-:Y:S06]  /*0f40*/  @P0 BRA `(.L_x_64) ;  /* 0xfffffff8002c0947 */ /* 0x000fec000383ffff */
.L_x_63:
[----:B0-----:R-:W-:Y:S05]  /*0f50*/  BSYNC.RECONVERGENT B2 ;  /* 0x0000000000027941 */ /* 0x001fea0003800200 */
.L_x_62:
[----:B------:R-:W-:-:S05]  /*0f60*/  IMAD.IADD R13, R4, 0x1, -R7 ;  /* 0x00000001040d7824 */ /* 0x000fca00078e0a07 */
[----:B------:R-:W-:-:S04]  /*0f70*/  LOP3.LUT R5, R13, 0xf, RZ, 0xc0, !PT ;  /* 0x0000000f0d057812 */ /* 0x000fc800078ec0ff */
[----:B------:R-:W-:-:S13]  /*0f80*/  ISETP.NE.AND P0, PT, R5, RZ, PT ;  /* 0x000000ff0500720c */ /* 0x000fda0003f05270 */
[----:B------:R-:W-:Y:S05]  /*0f90*/  @!P0 BRA `(.L_x_61) ;  /* 0x0000000400248947 */ /* 0x000fea0003800000 */
[----:B------:R-:W-:Y:S01]  /*0fa0*/  VIADD R5, R5, 0xffffffff ;  /* 0xffffffff05057836 */ /* 0x000fe20000000000 */
[----:B------:R-:W-:Y:S01]  /*0fb0*/  LOP3.LUT R15, R13, 0x7, RZ, 0xc0, !PT ;  /* 0x000000070d0f7812 */ /* 0x000fe200078ec0ff */
[----:B------:R-:W-:Y:S01]  /*0fc0*/  BSSY.RECONVERGENT B2, `(.L_x_65) ;  /* 0x000001d000027945 */ /* 0x000fe20003800200 */
[----:B------:R-:W-:Y:S02]  /*0fd0*/  SHF.R.S32.HI R28, RZ, 0x1f, R6 ;  /* 0x0000001fff1c7819 */ /* 0x000fe40000011406 */
[----:B------:R-:W-:Y:S02]  /*0fe0*/  ISETP.GE.U32.AND P1, PT, R5, 0x7, PT ;  /* 0x000000070500780c */ /* 0x000fe40003f26070 */
[----:B------:R-:W-:-:S11]  /*0ff0*/  ISETP.NE.AND P0, PT, R15, RZ, PT ;  /* 0x000000ff0f00720c */ /* 0x000fd60003f05270 */
[----:B------:R-:W-:Y:S05]  /*1000*/  @!P1 BRA `(.L_x_66) ;  /* 0x0000000000609947 */ /* 0x000fea0003800000 */
[----:B------:R-:W0:Y:S01]  /*1010*/  LDCU UR4, c[0x0][0x39c] ;  /* 0x00007380ff0477ac */ /* 0x000e220008000800 */
[----:B------:R-:W1:Y:S01]  /*1020*/  LDCU.64 UR10, c[0x0][0x388] ;  /* 0x00007100ff0a77ac */ /* 0x000e620008000a00 */
[----:B0-----:R-:W-:-:S05]  /*1030*/  IMAD R5, R8, UR4, R18 ;  /* 0x0000000408057c24 */ /* 0x001fca000f8e0212 */
[----:B------:R-:W-:-:S04]  /*1040*/  IADD3 R11, P1, PT, R6, R5, RZ ;  /* 0x00000005060b7210 */ /* 0x000fc80007f3e0ff */
[----:B------:R-:W-:Y:S02]  /*1050*/  LEA.HI.X.SX32 R12, R5, R28, 0x1, P1 ;  /* 0x0000001c050c7211 */ /* 0x000fe400008f0eff */
[----:B-1----:R-:W-:-:S04]  /*1060*/  LEA R10, P1, R11, UR10, 0x2 ;  /* 0x0000000a0b0a7c11 */ /* 0x002fc8000f8210ff */
[----:B------:R-:W-:-:S05]  /*1070*/  LEA.HI.X R11, R11, UR11, R12, 0x2, P1 ;  /* 0x0000000b0b0b7c11 */ /* 0x000fca00088f140c */
[----:B------:R-:W2:Y:S04]  /*1080*/  LDG.E R12, desc[UR6][R10.64] ;  /* 0x000000060a0c7981 */ /* 0x000ea8000c1e1900 */
[----:B------:R-:W3:Y:S04]  /*1090*/  LDG.E R5, desc[UR6][R10.64+0x4] ;  /* 0x000004060a057981 */ /* 0x000ee8000c1e1900 */
[----:B------:R-:W4:Y:S04]  /*10a0*/  LDG.E R14, desc[UR6][R10.64+0x8] ;  /* 0x000008060a0e7981 */ /* 0x000f28000c1e1900 */
[----:B------:R-:W5:Y:S04]  /*10b0*/  LDG.E R16, desc[UR6][R10.64+0xc] ;  /* 0x00000c060a107981 */ /* 0x000f68000c1e1900 */
[----:B------:R-:W5:Y:S04]  /*10c0*/  LDG.E R20, desc[UR6][R10.64+0x10] ;  /* 0x000010060a147981 */ /* 0x000f68000c1e1900 */
[----:B------:R-:W5:Y:S04]  /*10d0*/  LDG.E R22, desc[UR6][R10.64+0x14] ;  /* 0x000014060a167981 */ /* 0x000f68000c1e1900 */
[----:B------:R-:W5:Y:S04]  /*10e0*/  LDG.E R24, desc[UR6][R10.64+0x18] ;  /* 0x000018060a187981 */ /* 0x000f68000c1e1900 */
[----:B------:R-:W5:Y:S01]  /*10f0*/  LDG.E R26, desc[UR6][R10.64+0x1c] ;  /* 0x00001c060a1a7981 */ /* 0x000f62000c1e1900 */
[----:B------:R-:W-:-:S02]  /*1100*/  VIADD R18, R18, 0x8 ;  /* 0x0000000812127836 */ /* 0x000fc40000000000 */
[----:B--2---:R-:W-:-:S04]  /*1110*/  FADD R12, R9, R12 ;  /* 0x0000000c090c7221 */ /* 0x004fc80000000000 */
[----:B---3--:R-:W-:-:S04]  /*1120*/  FADD R5, R12, R5 ;  /* 0x000000050c057221 */ /* 0x008fc80000000000 */
[----:B----4-:R-:W-:-:S04]  /*1130*/  FADD R5, R5, R14 ;  /* 0x0000000e05057221 */ /* 0x010fc80000000000 */
[----:B-----5:R-:W-:-:S04]  /*1140*/  FADD R5, R5, R16 ;  /* 0x0000001005057221 */ /* 0x020fc80000000000 */
[----:B------:R-:W-:-:S04]  /*1150*/  FADD R5, R5, R20 ;  /* 0x0000001405057221 */ /* 0x000fc80000000000 */
[----:B------:R-:W-:-:S04]  /*1160*/  FADD R5, R5, R22 ;  /* 0x0000001605057221 */ /* 0x000fc80000000000 */
[----:B------:R-:W-:-:S04]  /*1170*/  FADD R5, R5, R24 ;  /* 0x0000001805057221 */ /* 0x000fc80000000000 */
[----:B------:R-:W-:-:S07]  /*1180*/  FADD R9, R5, R26 ;  /* 0x0000001a05097221 */ /* 0x000fce0000000000 */
.L_x_66:
[----:B------:R-:W-:Y:S05]  /*1190*/  BSYNC.RECONVERGENT B2 ;  /* 0x0000000000027941 */ /* 0x000fea0003800200 */
.L_x_65:
[----:B------:R-:W-:Y:S05]  /*11a0*/  @!P0 BRA `(.L_x_61) ;  /* 0x0000000000a08947 */ /* 0x000fea0003800000 */
[----:B------:R-:W-:Y:S01]  /*11b0*/  VIADD R5, R15, 0xffffffff ;  /* 0xffffffff0f057836 */ /* 0x000fe20000000000 */
[----:B------:R-:W-:Y:S01]  /*11c0*/  LOP3.LUT R13, R13, 0x3, RZ, 0xc0, !PT ;  /* 0x000000030d0d7812 */ /* 0x000fe200078ec0ff */
[----:B------:R-:W-:Y:S03]  /*11d0*/  BSSY.RECONVERGENT B2, `(.L_x_67) ;  /* 0x0000014000027945 */ /* 0x000fe60003800200 */
        /* <DEDUP_REMOVED lines=13> */
[----:B------:R-:W5:Y:S01]  /*12b0*/  LDG.E R16, desc[UR6][R10.64+0xc] ;  /* 0x00000c060a107981 */ /* 0x000f62000c1e1900 */
[----:B------:R-:W-:-:S02]  /*12c0*/  VIADD R18, R18, 0x4 ;  /* 0x0000000412127836 */ /* 0x000fc40000000000 */
[----:B--2---:R-:W-:-:S04]  /*12d0*/  FADD R12, R9, R12 ;  /* 0x0000000c090c7221 */ /* 0x004fc80000000000 */
[----:B---3--:R-:W-:-:S04]  /*12e0*/  FADD R5, R12, R5 ;  /* 0x000000050c057221 */ /* 0x008fc80000000000 */
[----:B----4-:R-:W-:-:S04]  /*12f0*/  FADD R5, R5, R14 ;  /* 0x0000000e05057221 */ /* 0x010fc80000000000 */
[----:B-----5:R-:W-:-:S07]  /*1300*/  FADD R9, R5, R16 ;  /* 0x0000001005097221 */ /* 0x020fce0000000000 */
.L_x_68:
[----:B------:R-:W-:Y:S05]  /*1310*/  BSYNC.RECONVERGENT B2 ;  /* 0x0000000000027941 */ /* 0x000fea0003800200 */
.L_x_67:
        /* <DEDUP_REMOVED lines=8> */
[----:B------:R-:W2:Y:S01]  /*13a0*/  LDG.E R12, desc[UR6][R10.64] ;  /* 0x000000060a0c7981 */ /* 0x000ea2000c1e1900 */
[----:B------:R-:W-:Y:S01]  /*13b0*/  ISETP.NE.AND P0, PT, R13, 0x1, PT ;  /* 0x000000010d00780c */ /* 0x000fe20003f05270 */
[----:B--2---:R-:W-:-:S12]  /*13c0*/  FADD R9, R9, R12 ;  /* 0x0000000c09097221 */ /* 0x004fd80000000000 */
[----:B------:R-:W-:Y:S05]  /*13d0*/  @!P0 BRA `(.L_x_61) ;  /* 0x0000000000148947 */ /* 0x000fea0003800000 */
[----:B------:R-:W-:Y:S01]  /*13e0*/  ISETP.NE.AND P0, PT, R13, 0x2, PT ;  /* 0x000000020d00780c */ /* 0x000fe20003f05270 */
[----:B------:R-:W2:-:S12]  /*13f0*/  LDG.E R12, desc[UR6][R10.64+0x4] ;  /* 0x000004060a0c7981 */ /* 0x000e98000c1e1900 */
[----:B------:R-:W3:Y:S01]  /*1400*/  @P0 LDG.E R14, desc[UR6][R10.64+0x8] ;  /* 0x000008060a0e0981 */ /* 0x000ee2000c1e1900 */
[----:B--2---:R-:W-:-:S04]  /*1410*/  FADD R9, R9, R12 ;  /* 0x0000000c09097221 */ /* 0x004fc80000000000 */
[----:B---3--:R-:W-:-:S07]  /*1420*/  @P0 FADD R9, R9, R14 ;  /* 0x0000000e09090221 */ /* 0x008fce0000000000 */
.L_x_61:
[----:B0-----:R-:W-:Y:S05]  /*1430*/  BSYNC.RECONVERGENT B0 ;  /* 0x0000000000007941 */ /* 0x001fea0003800200 */
.L_x_60:
[----:B------:R-:W-:-:S05]  /*1440*/  VIADD R8, R8, 0x1 ;  /* 0x0000000108087836 */ /* 0x000fca0000000000 */
[----:B------:R-:W-:-:S13]  /*1450*/  ISETP.NE.AND P0, PT, R8, R2, PT ;  /* 0x000000020800720c */ /* 0x000fda0003f05270 */
[----:B------:R-:W-:Y:S05]  /*1460*/  @P0 BRA `(.L_x_69) ;  /* 0xfffffff0004c0947 */ /* 0x000fea000383ffff */
.L_x_59:
[----:B0-----:R-:W-:Y:S05]  /*1470*/  BSYNC.RECONVERGENT B1 ;  /* 0x0000000000017941 */ /* 0x001fea0003800200 */
.L_x_58:
[----:B------:R-:W-:Y:S01]  /*1480*/  I2FP.F32.S32 R6, R3 ;  /* 0x0000000300067245 */ /* 0x000fe20000201400 */
[----:B------:R-:W-:Y:S03]  /*1490*/  BSSY.RECONVERGENT B0, `(.L_x_70) ;  /* 0x000000c000007945 */ /* 0x000fe60003800200 */
[----:B------:R-:W0:Y:S08]  /*14a0*/  MUFU.RCP R2, R6 ;  /* 0x0000000600027308 */ /* 0x000e300000001000 */
[----:B------:R-:W1:Y:S01]  /*14b0*/  FCHK P0, R9, R6 ;  /* 0x0000000609007302 */ /* 0x000e620000000000 */
[----:B0-----:R-:W-:-:S04]  /*14c0*/  FFMA R3, -R6, R2, 1 ;  /* 0x3f80000006037423 */ /* 0x001fc80000000102 */
[----:B------:R-:W-:-:S04]  /*14d0*/  FFMA R2, R2, R3, R2 ;  /* 0x0000000302027223 */ /* 0x000fc80000000002 */
[----:B------:R-:W-:-:S04]  /*14e0*/  FFMA R3, R2, R9, RZ ;  /* 0x0000000902037223 */ /* 0x000fc800000000ff */
[----:B------:R-:W-:-:S04]  /*14f0*/  FFMA R4, -R6, R3, R9 ;  /* 0x0000000306047223 */ /* 0x000fc80000000109 */
[----:B------:R-:W-:Y:S01]  /*1500*/  FFMA R5, R2, R4, R3 ;  /* 0x0000000402057223 */ /* 0x000fe20000000003 */
[----:B-1----:R-:W-:Y:S06]  /*1510*/  @!P0 BRA `(.L_x_71) ;  /* 0x00000000000c8947 */ /* 0x002fec0003800000 */
[----:B------:R-:W-:-:S07]  /*1520*/  MOV R8, 0x1540 ;  /* 0x0000154000087802 */ /* 0x000fce0000000f00 */
[----:B------:R-:W-:Y:S05]  /*1530*/  CALL.REL.NOINC `($__internal_1_$__cuda_sm3x_div_rn_noftz_f32_slowpath) ;  /* 0x0000000000187944 */ /* 0x000fea0003c00000 */
[----:B------:R-:W-:-:S07]  /*1540*/  IMAD.MOV.U32 R5, RZ, RZ, R6 ;  /* 0x000000ffff057224 */ /* 0x000fce00078e0006 */
.L_x_71:
[----:B------:R-:W-:Y:S05]  /*1550*/  BSYNC.RECONVERGENT B0 ;  /* 0x0000000000007941 */ /* 0x000fea0003800200 */
.L_x_70:
[----:B------:R-:W0:Y:S02]  /*1560*/  LDC.64 R2, c[0x0][0x3c0] ;  /* 0x0000f000ff027b82 */ /* 0x000e240000000a00 */
[----:B0-----:R-:W-:-:S05]  /*1570*/  IMAD.WIDE R2, R0, 0x4, R2 ;  /* 0x0000000400027825 */ /* 0x001fca00078e0202 */
[----:B------:R-:W-:Y:S01]  /*1580*/  STG.E desc[UR6][R2.64], R5 ;  /* 0x0000000502007986 */ /* 0x000fe2000c101906 */
[----:B------:R-:W-:Y:S05]  /*1590*/  EXIT ;  /* 0x000000000000794d */ /* 0x000fea0003800000 */
        .weak           $__internal_1_$__cuda_sm3x_div_rn_noftz_f32_slowpath
        .type           $__internal_1_$__cuda_sm3x_div_rn_noftz_f32_slowpath,@function
        .size           $__internal_1_$__cuda_sm3x_div_rn_noftz_f32_slowpath,(.L_x_85 - $__internal_1_$__cuda_sm3x_div_rn_noftz_f32_slowpath)
$__internal_1_$__cuda_sm3x_div_rn_noftz_f32_slowpath:
[--C-:B------:R-:W-:Y:S01]  /*15a0*/  SHF.R.U32.HI R3, RZ, 0x17, R6.reuse ;  /* 0x00000017ff037819 */ /* 0x100fe20000011606 */
[----:B------:R-:W-:Y:S01]  /*15b0*/  BSSY.RECONVERGENT B1, `(.L_x_72) ;  /* 0x0000064000017945 */ /* 0x000fe20003800200 */
[----:B------:R-:W-:Y:S01]  /*15c0*/  SHF.R.U32.HI R2, RZ, 0x17, R9 ;  /* 0x00000017ff027819 */ /* 0x000fe20000011609 */
[----:B------:R-:W-:Y:S01]  /*15d0*/  IMAD.MOV.U32 R4, RZ, RZ, R6 ;  /* 0x000000ffff047224 */ /* 0x000fe200078e0006 */
[----:B------:R-:W-:Y:S02]  /*15e0*/  LOP3.LUT R13, R3, 0xff, RZ, 0xc0, !PT ;  /* 0x000000ff030d7812 */ /* 0x000fe400078ec0ff */
[----:B------:R-:W-:-:S03]  /*15f0*/  LOP3.LUT R10, R2, 0xff, RZ, 0xc0, !PT ;  /* 0x000000ff020a7812 */ /* 0x000fc600078ec0ff */
[----:B------:R-:W-:Y:S02]  /*1600*/  VIADD R7, R13, 0xffffffff ;  /* 0xffffffff0d077836 */ /* 0x000fe40000000000 */
[----:B------:R-:W-:-:S03]  /*1610*/  VIADD R5, R10, 0xffffffff ;  /* 0xffffffff0a057836 */ /* 0x000fc60000000000 */
[----:B------:R-:W-:-:S04]  /*1620*/  ISETP.GT.U32.AND P0, PT, R7, 0xfd, PT ;  /* 0x000000fd0700780c */ /* 0x000fc80003f04070 */
[----:B------:R-:W-:-:S13]  /*1630*/  ISETP.GT.U32.OR P0, PT, R5, 0xfd, P0 ;  /* 0x000000fd0500780c */ /* 0x000fda0000704470 */
[----:B------:R-:W-:Y:S01]  /*1640*/  @!P0 MOV R3, RZ ;  /* 0x000000ff00038202 */ /* 0x000fe20000000f00 */
[----:B------:R-:W-:Y:S06]  /*1650*/  @!P0 BRA `(.L_x_73) ;  /* 0x0000000000608947 */ /* 0x000fec0003800000 */
[----:B------:R-:W-:Y:S01]  /*1660*/  FSETP.GTU.FTZ.AND P0, PT, |R9|, +INF , PT ;  /* 0x7f8000000900780b */ /* 0x000fe20003f1c200 */
[----:B------:R-:W-:Y:S01]  /*1670*/  IMAD.MOV.U32 R2, RZ, RZ, R6 ;  /* 0x000000ffff027224 */ /* 0x000fe200078e0006 */
        /* <DEDUP_REMOVED lines=17> */
[----:B------:R-:W-:Y:S02]  /*1790*/  @P0 IMAD.MOV.U32 R3, RZ, RZ, RZ ;  /* 0x000000ffff030224 */ /* 0x000fe400078e00ff */
[----:B------:R-:W-:Y:S01]  /*17a0*/  @!P0 FFMA R9, R9, 1.84467440737095516160e+19, RZ ;  /* 0x5f80000009098823 */ /* 0x000fe200000000ff */
[----:B------:R-:W-:Y:S02]  /*17b0*/  @!P0 IMAD.MOV.U32 R3, RZ, RZ, -0x40 ;  /* 0xffffffc0ff038424 */ /* 0x000fe400078e00ff */
[----:B------:R-:W-:Y:S02]  /*17c0*/  @!P1 FFMA R4, R2, 1.84467440737095516160e+19, RZ ;  /* 0x5f80000002049823 */ /* 0x000fe400000000ff */
[----:B------:R-:W-:-:S07]  /*17d0*/  @!P1 VIADD R3, R3, 0x40 ;  /* 0x0000004003039836 */ /* 0x000fce0000000000 */
.L_x_73:
[----:B------:R-:W-:Y:S01]  /*17e0*/  LEA R5, R13, 0xc0800000, 0x17 ;  /* 0xc08000000d057811 */ /* 0x000fe200078eb8ff */
[----:B------:R-:W-:Y:S04]  /*17f0*/  BSSY.RECONVERGENT B2, `(.L_x_78) ;  /* 0x0000036000027945 */ /* 0x000fe80003800200 */
[----:B------:R-:W-:Y:S02]  /*1800*/  IMAD.IADD R5, R4, 0x1, -R5 ;  /* 0x0000000104057824 */ /* 0x000fe400078e0a05 */
[----:B------:R-:W-:Y:S02]  /*1810*/  VIADD R4, R10, 0xffffff81 ;  /* 0xffffff810a047836 */ /* 0x000fe40000000000 */
[----:B------:R-:W0:Y:S01]  /*1820*/  MUFU.RCP R6, R5 ;  /* 0x0000000500067308 */ /* 0x000e220000001000 */
[----:B------:R-:W-:Y:S01]  /*1830*/  FADD.FTZ R7, -R5, -RZ ;  /* 0x800000ff05077221 */ /* 0x000fe20000010100 */
[C---:B------:R-:W-:Y:S01]  /*1840*/  IMAD R2, R4.reuse, -0x800000, R9 ;  /* 0xff80000004027824 */ /* 0x040fe200078e0209 */
[----:B------:R-:W-:-:S05]  /*1850*/  IADD3 R4, PT, PT, R4, 0x7f, -R13 ;  /* 0x0000007f04047810 */ /* 0x000fca0007ffe80d */
[----:B------:R-:W-:Y:S02]  /*1860*/  IMAD.IADD R3, R4, 0x1, R3 ;  /* 0x0000000104037824 */ /* 0x000fe400078e0203 */
[----:B0-----:R-:W-:-:S04]  /*1870*/  FFMA R11, R6, R7, 1 ;  /* 0x3f800000060b7423 */ /* 0x001fc80000000007 */
[----:B------:R-:W-:-:S04]  /*1880*/  FFMA R11, R6, R11, R6 ;  /* 0x0000000b060b7223 */ /* 0x000fc80000000006 */
[----:B------:R-:W-:-:S04]  /*1890*/  FFMA R6, R2, R11, RZ ;  /* 0x0000000b02067223 */ /* 0x000fc800000000ff */
[----:B------:R-:W-:-:S04]  /*18a0*/  FFMA R9, R7, R6, R2 ;  /* 0x0000000607097223 */ /* 0x000fc80000000002 */
[----:B------:R-:W-:-:S04]  /*18b0*/  FFMA R10, R11, R9, R6 ;  /* 0x000000090b0a7223 */ /* 0x000fc80000000006 */
[----:B------:R-:W-:-:S04]  /*18c0*/  FFMA R7, R7, R10, R2 ;  /* 0x0000000a07077223 */ /* 0x000fc80000000002 */
[----:B------:R-:W-:-:S05]  /*18d0*/  FFMA R6, R11, R7, R10 ;  /* 0x000000070b067223 */ /* 0x000fca000000000a */
[----:B------:R-:W-:-:S04]  /*18e0*/  SHF.R.U32.HI R2, RZ, 0x17, R6 ;  /* 0x00000017ff027819 */ /* 0x000fc80000011606 */
[----:B------:R-:W-:-:S05]  /*18f0*/  LOP3.LUT R2, R2, 0xff, RZ, 0xc0, !PT ;  /* 0x000000ff02027812 */ /* 0x000fca00078ec0ff */
[----:B------:R-:W-:-:S04]  /*1900*/  IMAD.IADD R9, R2, 0x1, R3 ;  /* 0x0000000102097824 */ /* 0x000fc800078e0203 */
        /* <DEDUP_REMOVED lines=11> */
[----:B------:R-:W-:Y:S02]  /*19c0*/  VIADD R5, R9, 0x20 ;  /* 0x0000002009057836 */ /* 0x000fe40000000000 */
[-CC-:B------:R-:W-:Y:S01]  /*19d0*/  FFMA.RM R3, R11, R7.reuse, R10.reuse ;  /* 0x000000070b037223 */ /* 0x180fe2000000400a */
[----:B------:R-:W-:Y:S02]  /*19e0*/  ISETP.NE.AND P2, PT, R9, RZ, PT ;  /* 0x000000ff0900720c */ /* 0x000fe40003f45270 */
[----:B------:R-:W-:Y:S01]  /*19f0*/  LOP3.LUT R4, R2, 0x7fffff, RZ, 0xc0, !PT ;  /* 0x007fffff02047812 */ /* 0x000fe200078ec0ff */
[----:B------:R-:W-:Y:S01]  /*1a00*/  FFMA.RP R2, R11, R7, R10 ;  /* 0x000000070b027223 */ /* 0x000fe2000000800a */
[----:B------:R-:W-:Y:S01]  /*1a10*/  IMAD.MOV R7, RZ, RZ, -R9 ;  /* 0x000000ffff077224 */ /* 0x000fe200078e0a09 */
[----:B------:R-:W-:Y:S02]  /*1a20*/  ISETP.NE.AND P1, PT, R9, RZ, PT ;  /* 0x000000ff0900720c */ /* 0x000fe40003f25270 */
        /* <DEDUP_REMOVED lines=10> */
[----:B------:R-:W-:-:S05]  /*1ad0*/  LOP3.LUT R2, R2, R3, RZ, 0xc0, !PT ;  /* 0x0000000302027212 */ /* 0x000fca00078ec0ff */
[----:B------:R-:W-:-:S05]  /*1ae0*/  IMAD.IADD R5, R5, 0x1, R2 ;  /* 0x0000000105057824 */ /* 0x000fca00078e0202 */
[----:B------:R-:W-:Y:S01]  /*1af0*/  LOP3.LUT R6, R5, R6, RZ, 0xfc, !PT ;  /* 0x0000000605067212 */ /* 0x000fe200078efcff */
[----:B------:R-:W-:Y:S06]  /*1b00*/  BRA `(.L_x_81) ;  /* 0x0000000000107947 */ /* 0x000fec0003800000 */
.L_x_80:
[----:B------:R-:W-:-:S04]  /*1b10*/  LOP3.LUT R6, R6, 0x80000000, RZ, 0xc0, !PT ;  /* 0x8000000006067812 */ /* 0x000fc800078ec0ff */
[----:B------:R-:W-:Y:S01]  /*1b20*/  LOP3.LUT R6, R6, 0x7f800000, RZ, 0xfc, !PT ;  /* 0x7f80000006067812 */ /* 0x000fe200078efcff */
[----:B------:R-:W-:Y:S06]  /*1b30*/  BRA `(.L_x_81) ;  /* 0x0000000000047947 */ /* 0x000fec0003800000 */
.L_x_79:
[----:B------:R-:W-:-:S07]  /*1b40*/  IMAD R6, R3, 0x800000, R6 ;  /* 0x0080000003067824 */ /* 0x000fce00078e0206 */
.L_x_81:
[----:B------:R-:W-:Y:S05]  /*1b50*/  BSYNC.RECONVERGENT B2 ;  /* 0x0000000000027941 */ /* 0x000fea0003800200 */
.L_x_78:
[----:B------:R-:W-:Y:S05]  /*1b60*/  BRA `(.L_x_82) ;  /* 0x0000000000207947 */ /* 0x000fea0003800000 */
.L_x_77:
[----:B------:R-:W-:-:S04]  /*1b70*/  LOP3.LUT R4, R4, 0x80000000, R9, 0x48, !PT ;  /* 0x8000000004047812 */ /* 0x000fc800078e4809 */
[----:B------:R-:W-:Y:S01]  /*1b80*/  LOP3.LUT R6, R4, 0x7f800000, RZ, 0xfc, !PT ;  /* 0x7f80000004067812 */ /* 0x000fe200078efcff */
[----:B------:R-:W-:Y:S06]  /*1b90*/  BRA `(.L_x_82) ;  /* 0x0000000000147947 */ /* 0x000fec0003800000 */
.L_x_76:
[----:B------:R-:W-:Y:S01]  /*1ba0*/  LOP3.LUT R6, R4, 0x80000000, R9, 0x48, !PT ;  /* 0x8000000004067812 */ /* 0x000fe200078e4809 */
[----:B------:R-:W-:Y:S06]  /*1bb0*/  BRA `(.L_x_82) ;  /* 0x00000000000c7947 */ /* 0x000fec0003800000 */
.L_x_75:
[----:B------:R-:W0:Y:S01]  /*1bc0*/  MUFU.RSQ R6, -QNAN ;  /* 0xffc0000000067908 */ /* 0x000e220000001400 */
[----:B------:R-:W-:Y:S05]  /*1bd0*/  BRA `(.L_x_82) ;  /* 0x0000000000047947 */ /* 0x000fea0003800000 */
.L_x_74:
[----:B------:R-:W-:-:S07]  /*1be0*/  FADD.FTZ R6, R9, R2 ;  /* 0x0000000209067221 */ /* 0x000fce0000010000 */
.L_x_82:
[----:B------:R-:W-:Y:S05]  /*1bf0*/  BSYNC.RECONVERGENT B1 ;  /* 0x0000000000017941 */ /* 0x000fea0003800200 */
.L_x_72:
[----:B------:R-:W-:Y:S02]  /*1c00*/  IMAD.MOV.U32 R2, RZ, RZ, R8 ;  /* 0x000000ffff027224 */ /* 0x000fe400078e0008 */
[----:B------:R-:W-:-:S04]  /*1c10*/  IMAD.MOV.U32 R3, RZ, RZ, 0x0 ;  /* 0x00000000ff037424 */ /* 0x000fc800078e00ff */
[----:B0-----:R-:W-:Y:S05]  /*1c20*/  RET.REL.NODEC R2 `(_Z14AvePoolForwardiPKfiiiiiiiiiiiiPf) ;  /* 0xffffffe002f47950 */ /* 0x001fea0003c3ffff */
.L_x_83:
        /* <DEDUP_REMOVED lines=13> */
.L_x_85:


//--------------------- .nv.shared.reserved.0     --------------------------
	.section	.nv.shared.reserved.0,"aw",@nobits
	.weak		__nv_reservedSMEM_offset_0_alias
	.size		__nv_reservedSMEM_offset_0_alias, 0, 64
	.other		__nv_reservedSMEM_offset_0_alias,@"STO_CUDA_RESERVED_SHARED STV_DEFAULT"
__nv_reservedSMEM_offset_0_alias:
	.zero		0
	.zero		64


//--------------------- .nv.constant0._Z15AvePoolBackwardiPKfiiiiiiiiiiiiPf --------------------------
	.section	.nv.constant0._Z15AvePoolBackwardiPKfiiiiiiiiiiiiPf,"a",@progbits
	.sectionflags	@""
	.align	4
.nv.constant0._Z15AvePoolBackwardiPKfiiiiiiiiiiiiPf:
	.zero		968


//--------------------- .nv.constant0._Z14AvePoolForwardiPKfiiiiiiiiiiiiPf --------------------------
	.section	.nv.constant0._Z14AvePoolForwardiPKfiiiiiiiiiiiiPf,"a",@progbits
	.sectionflags	@""
	.align	4
.nv.constant0._Z14AvePoolForwardiPKfiiiiiiiiiiiiPf:
	.zero		968


//--------------------- SYMBOLS --------------------------

	.type		.nv.reservedSmem.offset0,@object
	.size		.nv.reservedSmem.offset0,0x4
